//
// Generated by NVIDIA NVVM Compiler
//
// Compiler Build ID: CL-36424714
// Cuda compilation tools, release 13.0, V13.0.88
// Based on NVVM 20.0.0
//

.version 9.0
.target sm_100
.address_size 64

	// .globl	_Z11ray_tracingPdi
.extern .func  (.param .b64 func_retval0) malloc
(
	.param .b64 malloc_param_0
)
;
.extern .func free
(
	.param .b64 free_param_0
)
;
.func  (.param .align 16 .b8 func_retval0[16]) __internal_trig_reduction_slowpathd
(
	.param .b64 __internal_trig_reduction_slowpathd_param_0
)
;
.global .align 8 .b8 __cudart_i2opi_d[144] = {8, 93, 141, 31, 177, 95, 251, 107, 234, 146, 82, 138, 247, 57, 7, 61, 123, 241, 229, 235, 199, 186, 39, 117, 45, 234, 95, 158, 102, 63, 70, 79, 183, 9, 203, 39, 207, 126, 54, 109, 31, 109, 10, 90, 139, 17, 47, 239, 15, 152, 5, 222, 255, 151, 248, 31, 59, 40, 249, 189, 139, 95, 132, 156, 244, 57, 83, 131, 57, 214, 145, 57, 65, 126, 95, 180, 38, 112, 156, 233, 132, 68, 187, 46, 245, 53, 130, 232, 62, 167, 41, 177, 28, 235, 29, 254, 28, 146, 209, 9, 234, 46, 73, 6, 224, 210, 77, 66, 58, 110, 36, 183, 97, 197, 187, 222, 171, 99, 81, 254, 65, 144, 67, 60, 153, 149, 98, 219, 192, 221, 52, 245, 209, 87, 39, 252, 41, 21, 68, 78, 110, 131, 249, 162};
.global .align 16 .b8 __cudart_sin_cos_coeffs[128] = {70, 210, 176, 44, 241, 229, 90, 190, 146, 227, 172, 105, 227, 29, 199, 62, 161, 98, 219, 25, 160, 1, 42, 191, 24, 8, 17, 17, 17, 17, 129, 63, 84, 85, 85, 85, 85, 85, 197, 191, 0, 0, 0, 0, 0, 0, 0, 0, 0, 0, 0, 0, 0, 0, 0, 0, 100, 129, 253, 32, 131, 255, 168, 189, 40, 133, 239, 193, 167, 238, 33, 62, 217, 230, 6, 142, 79, 126, 146, 190, 233, 188, 221, 25, 160, 1, 250, 62, 71, 93, 193, 22, 108, 193, 86, 191, 81, 85, 85, 85, 85, 85, 165, 63, 0, 0, 0, 0, 0, 0, 224, 191, 0, 0, 0, 0, 0, 0, 240, 63};

.visible .entry _Z11ray_tracingPdi(
	.param .u64 .ptr .align 1 _Z11ray_tracingPdi_param_0,
	.param .u32 _Z11ray_tracingPdi_param_1
)
{
	.reg .pred 	%p<16>;
	.reg .b32 	%r<32>;
	.reg .b64 	%rd<44>;
	.reg .b64 	%fd<127>;

	ld.param.u64 	%rd15, [_Z11ray_tracingPdi_param_0];
	ld.param.u32 	%r10, [_Z11ray_tracingPdi_param_1];
	{ // callseq 0, 0
	.param .b64 param0;
	st.param.b64 	[param0], 8;
	.param .b64 retval0;
	call.uni (retval0), 
	malloc, 
	(
	param0
	);
	ld.param.b64 	%rd17, [retval0];
	} // callseq 0
	mov.u32 	%r11, %ctaid.x;
	mov.u32 	%r12, %ntid.x;
	mov.u32 	%r13, %tid.x;
	mad.lo.s32 	%r1, %r11, %r12, %r13;
	setp.eq.s32 	%p1, %r1, 0;
	mov.b64 	%rd43, 0;
	@%p1 bra 	$L__BB0_4;
	mul.lo.s32 	%r14, %r1, 200;
	cvt.s64.s32 	%rd21, %r14;
	and.b64  	%rd39, %rd21, 9223372036854775800;
	mov.b64 	%rd41, 2806196910506780709;
	mov.b64 	%rd40, 1;
	mov.b64 	%rd38, 0;
$L__BB0_2:
	and.b64  	%rd22, %rd39, 1;
	setp.eq.b64 	%p2, %rd22, 1;
	mad.lo.s64 	%rd23, %rd38, %rd41, %rd40;
	selp.b64 	%rd38, %rd23, %rd38, %p2;
	mad.lo.s64 	%rd40, %rd40, %rd41, %rd40;
	mul.lo.s64 	%rd41, %rd41, %rd41;
	shr.u64 	%rd10, %rd39, 1;
	setp.gt.u64 	%p3, %rd39, 1;
	mov.u64 	%rd39, %rd10;
	@%p3 bra 	$L__BB0_2;
	and.b64  	%rd43, %rd38, 9223372036854775807;
$L__BB0_4:
	mov.f64 	%fd18, 0d0000000000000000;
	mov.f64 	%fd19, 0d7FF0000000000000;
	mul.rn.f64 	%fd1, %fd19, %fd18;
	mov.u64 	%rd29, __cudart_sin_cos_coeffs;
$L__BB0_5:
	mad.lo.s64 	%rd24, %rd43, 2806196910506780709, 1;
	and.b64  	%rd25, %rd24, 9223372036854775807;
	cvt.rn.f64.u64 	%fd20, %rd25;
	mul.f64 	%fd21, %fd20, 0d3C00000000000000;
	mul.f64 	%fd2, %fd21, 0d400921FB54442D18;
	mad.lo.s64 	%rd26, %rd43, -5105260488395614887, 2806196910506780710;
	and.b64  	%rd43, %rd26, 9223372036854775807;
	st.u64 	[%rd17], %rd43;
	cvt.rn.f64.u64 	%fd22, %rd43;
	mul.f64 	%fd23, %fd22, 0d3C00000000000000;
	fma.rn.f64 	%fd3, %fd23, 0d4000000000000000, 0dBFF0000000000000;
	mul.f64 	%fd24, %fd3, %fd3;
	mov.f64 	%fd25, 0d3FF0000000000000;
	sub.f64 	%fd26, %fd25, %fd24;
	sqrt.rn.f64 	%fd4, %fd26;
	setp.eq.f64 	%p4, %fd2, 0d7FF0000000000000;
	mov.b32 	%r30, 1;
	mov.f64 	%fd125, %fd1;
	@%p4 bra 	$L__BB0_9;
	mul.f64 	%fd27, %fd2, 0d3FE45F306DC9C883;
	cvt.rni.s32.f64 	%r29, %fd27;
	cvt.rn.f64.s32 	%fd28, %r29;
	fma.rn.f64 	%fd29, %fd28, 0dBFF921FB54442D18, %fd2;
	fma.rn.f64 	%fd30, %fd28, 0dBC91A62633145C00, %fd29;
	fma.rn.f64 	%fd125, %fd28, 0dB97B839A252049C0, %fd30;
	setp.ltu.f64 	%p5, %fd2, 0d41E0000000000000;
	@%p5 bra 	$L__BB0_8;
	{ // callseq 1, 0
	.param .b64 param0;
	st.param.f64 	[param0], %fd2;
	.param .align 16 .b8 retval0[16];
	call.uni (retval0), 
	__internal_trig_reduction_slowpathd, 
	(
	param0
	);
	ld.param.f64 	%fd125, [retval0];
	ld.param.b32 	%r29, [retval0+8];
	} // callseq 1
$L__BB0_8:
	add.s32 	%r30, %r29, 1;
$L__BB0_9:
	setp.eq.f64 	%p6, %fd2, 0d7FF0000000000000;
	shl.b32 	%r18, %r30, 6;
	cvt.u64.u32 	%rd27, %r18;
	and.b64  	%rd28, %rd27, 64;
	add.s64 	%rd30, %rd29, %rd28;
	mul.rn.f64 	%fd32, %fd125, %fd125;
	and.b32  	%r19, %r30, 1;
	setp.eq.b32 	%p7, %r19, 1;
	selp.f64 	%fd33, 0dBDA8FF8320FD8164, 0d3DE5DB65F9785EBA, %p7;
	ld.global.nc.v2.f64 	{%fd34, %fd35}, [%rd30];
	fma.rn.f64 	%fd36, %fd33, %fd32, %fd34;
	fma.rn.f64 	%fd37, %fd36, %fd32, %fd35;
	ld.global.nc.v2.f64 	{%fd38, %fd39}, [%rd30+16];
	fma.rn.f64 	%fd40, %fd37, %fd32, %fd38;
	fma.rn.f64 	%fd41, %fd40, %fd32, %fd39;
	ld.global.nc.v2.f64 	{%fd42, %fd43}, [%rd30+32];
	fma.rn.f64 	%fd44, %fd41, %fd32, %fd42;
	fma.rn.f64 	%fd45, %fd44, %fd32, %fd43;
	fma.rn.f64 	%fd46, %fd45, %fd125, %fd125;
	fma.rn.f64 	%fd47, %fd45, %fd32, 0d3FF0000000000000;
	selp.f64 	%fd48, %fd47, %fd46, %p7;
	and.b32  	%r20, %r30, 2;
	setp.eq.s32 	%p8, %r20, 0;
	mov.f64 	%fd49, 0d0000000000000000;
	sub.f64 	%fd50, %fd49, %fd48;
	selp.f64 	%fd51, %fd48, %fd50, %p8;
	mul.f64 	%fd9, %fd4, %fd51;
	mov.b32 	%r31, 0;
	mov.f64 	%fd126, %fd1;
	@%p6 bra 	$L__BB0_12;
	mul.f64 	%fd52, %fd2, 0d3FE45F306DC9C883;
	cvt.rni.s32.f64 	%r31, %fd52;
	cvt.rn.f64.s32 	%fd53, %r31;
	fma.rn.f64 	%fd54, %fd53, 0dBFF921FB54442D18, %fd2;
	fma.rn.f64 	%fd55, %fd53, 0dBC91A62633145C00, %fd54;
	fma.rn.f64 	%fd126, %fd53, 0dB97B839A252049C0, %fd55;
	setp.ltu.f64 	%p9, %fd2, 0d41E0000000000000;
	@%p9 bra 	$L__BB0_12;
	{ // callseq 2, 0
	.param .b64 param0;
	st.param.f64 	[param0], %fd2;
	.param .align 16 .b8 retval0[16];
	call.uni (retval0), 
	__internal_trig_reduction_slowpathd, 
	(
	param0
	);
	ld.param.f64 	%fd126, [retval0];
	ld.param.b32 	%r31, [retval0+8];
	} // callseq 2
$L__BB0_12:
	shl.b32 	%r22, %r31, 6;
	cvt.u64.u32 	%rd31, %r22;
	and.b64  	%rd32, %rd31, 64;
	add.s64 	%rd34, %rd29, %rd32;
	mul.rn.f64 	%fd57, %fd126, %fd126;
	and.b32  	%r23, %r31, 1;
	setp.eq.b32 	%p10, %r23, 1;
	selp.f64 	%fd58, 0dBDA8FF8320FD8164, 0d3DE5DB65F9785EBA, %p10;
	ld.global.nc.v2.f64 	{%fd59, %fd60}, [%rd34];
	fma.rn.f64 	%fd61, %fd58, %fd57, %fd59;
	fma.rn.f64 	%fd62, %fd61, %fd57, %fd60;
	ld.global.nc.v2.f64 	{%fd63, %fd64}, [%rd34+16];
	fma.rn.f64 	%fd65, %fd62, %fd57, %fd63;
	fma.rn.f64 	%fd66, %fd65, %fd57, %fd64;
	ld.global.nc.v2.f64 	{%fd67, %fd68}, [%rd34+32];
	fma.rn.f64 	%fd69, %fd66, %fd57, %fd67;
	fma.rn.f64 	%fd70, %fd69, %fd57, %fd68;
	fma.rn.f64 	%fd71, %fd70, %fd126, %fd126;
	fma.rn.f64 	%fd72, %fd70, %fd57, 0d3FF0000000000000;
	selp.f64 	%fd73, %fd72, %fd71, %p10;
	and.b32  	%r24, %r31, 2;
	setp.eq.s32 	%p11, %r24, 0;
	mov.f64 	%fd74, 0d0000000000000000;
	sub.f64 	%fd75, %fd74, %fd73;
	selp.f64 	%fd76, %fd73, %fd75, %p11;
	mul.f64 	%fd13, %fd4, %fd76;
	mov.f64 	%fd77, 0d4024000000000000;
	div.rn.f64 	%fd78, %fd77, %fd13;
	mul.f64 	%fd14, %fd9, %fd78;
	mul.f64 	%fd15, %fd3, %fd78;
	abs.f64 	%fd79, %fd14;
	setp.geu.f64 	%p12, %fd79, 0d4024000000000000;
	abs.f64 	%fd80, %fd15;
	setp.geu.f64 	%p13, %fd80, 0d4024000000000000;
	or.pred  	%p14, %p12, %p13;
	@%p14 bra 	$L__BB0_5;
	fma.rn.f64 	%fd82, %fd9, 0d0000000000000000, 0d0000000000000000;
	fma.rn.f64 	%fd83, %fd13, 0d4028000000000000, %fd82;
	fma.rn.f64 	%fd16, %fd3, 0d0000000000000000, %fd83;
	fma.rn.f64 	%fd17, %fd16, %fd16, 0d4042000000000000;
	setp.leu.f64 	%p15, %fd17, 0d4062000000000000;
	@%p15 bra 	$L__BB0_5;
	add.f64 	%fd84, %fd17, 0dC062000000000000;
	sqrt.rn.f64 	%fd85, %fd84;
	sub.f64 	%fd86, %fd16, %fd85;
	mul.f64 	%fd87, %fd86, %fd9;
	mul.f64 	%fd88, %fd86, %fd13;
	mul.f64 	%fd89, %fd86, %fd3;
	add.f64 	%fd90, %fd88, 0dC028000000000000;
	mul.f64 	%fd91, %fd90, %fd90;
	fma.rn.f64 	%fd92, %fd87, %fd87, %fd91;
	fma.rn.f64 	%fd93, %fd89, %fd89, %fd92;
	rcp.rn.f64 	%fd94, %fd93;
	mul.f64 	%fd95, %fd94, %fd87;
	mul.f64 	%fd96, %fd94, %fd90;
	mul.f64 	%fd97, %fd94, %fd89;
	mov.f64 	%fd98, 0d4010000000000000;
	sub.f64 	%fd99, %fd98, %fd87;
	sub.f64 	%fd100, %fd98, %fd88;
	mov.f64 	%fd101, 0dBFF0000000000000;
	sub.f64 	%fd102, %fd101, %fd89;
	mul.f64 	%fd103, %fd100, %fd100;
	fma.rn.f64 	%fd104, %fd99, %fd99, %fd103;
	fma.rn.f64 	%fd105, %fd102, %fd102, %fd104;
	rcp.rn.f64 	%fd106, %fd105;
	mul.f64 	%fd107, %fd106, %fd99;
	mul.f64 	%fd108, %fd106, %fd100;
	mul.f64 	%fd109, %fd106, %fd102;
	fma.rn.f64 	%fd110, %fd107, %fd95, 0d0000000000000000;
	fma.rn.f64 	%fd111, %fd108, %fd96, %fd110;
	fma.rn.f64 	%fd112, %fd109, %fd97, %fd111;
	cvta.to.global.u64 	%rd35, %rd15;
	max.f64 	%fd113, %fd112, 0d0000000000000000;
	add.s32 	%r25, %r10, -1;
	cvt.rn.f64.s32 	%fd114, %r25;
	div.rn.f64 	%fd115, %fd14, 0d4034000000000000;
	add.f64 	%fd116, %fd115, 0d3FE0000000000000;
	cvt.rn.f64.s32 	%fd117, %r10;
	mul.f64 	%fd118, %fd116, %fd117;
	sub.f64 	%fd119, %fd114, %fd118;
	cvt.rzi.s32.f64 	%r26, %fd119;
	div.rn.f64 	%fd120, %fd15, 0d4034000000000000;
	add.f64 	%fd121, %fd120, 0d3FE0000000000000;
	mul.f64 	%fd122, %fd121, %fd117;
	cvt.rzi.s32.f64 	%r27, %fd122;
	mad.lo.s32 	%r28, %r26, %r10, %r27;
	mul.wide.s32 	%rd36, %r28, 8;
	add.s64 	%rd37, %rd35, %rd36;
	atom.global.add.f64 	%fd123, [%rd37], %fd113;
	{ // callseq 3, 0
	.param .b64 param0;
	st.param.b64 	[param0], %rd17;
	call.uni 
	free, 
	(
	param0
	);
	} // callseq 3
	ret;

}
	// .globl	_Z5daxpyPdS_S_l
.visible .entry _Z5daxpyPdS_S_l(
	.param .u64 .ptr .align 1 _Z5daxpyPdS_S_l_param_0,
	.param .u64 .ptr .align 1 _Z5daxpyPdS_S_l_param_1,
	.param .u64 .ptr .align 1 _Z5daxpyPdS_S_l_param_2,
	.param .u64 _Z5daxpyPdS_S_l_param_3
)
{
	.reg .pred 	%p<2>;
	.reg .b32 	%r<5>;
	.reg .b64 	%rd<13>;
	.reg .b64 	%fd<4>;

	ld.param.u64 	%rd2, [_Z5daxpyPdS_S_l_param_0];
	ld.param.u64 	%rd3, [_Z5daxpyPdS_S_l_param_1];
	ld.param.u64 	%rd4, [_Z5daxpyPdS_S_l_param_2];
	ld.param.u64 	%rd5, [_Z5daxpyPdS_S_l_param_3];
	mov.u32 	%r1, %tid.x;
	mov.u32 	%r2, %ntid.x;
	mov.u32 	%r3, %ctaid.x;
	mad.lo.s32 	%r4, %r2, %r3, %r1;
	cvt.s64.s32 	%rd1, %r4;
	setp.le.s64 	%p1, %rd5, %rd1;
	@%p1 bra 	$L__BB1_2;
	cvta.to.global.u64 	%rd6, %rd3;
	cvta.to.global.u64 	%rd7, %rd4;
	cvta.to.global.u64 	%rd8, %rd2;
	shl.b64 	%rd9, %rd1, 3;
	add.s64 	%rd10, %rd6, %rd9;
	ld.global.f64 	%fd1, [%rd10];
	add.s64 	%rd11, %rd7, %rd9;
	ld.global.f64 	%fd2, [%rd11];
	fma.rn.f64 	%fd3, %fd1, 0d3FF3333333333333, %fd2;
	add.s64 	%rd12, %rd8, %rd9;
	st.global.f64 	[%rd12], %fd3;
$L__BB1_2:
	ret;

}
.func  (.param .align 16 .b8 func_retval0[16]) __internal_trig_reduction_slowpathd(
	.param .b64 __internal_trig_reduction_slowpathd_param_0
)
{
	.local .align 8 .b8 	__local_depot2[40];
	.reg .b64 	%SP;
	.reg .b64 	%SPL;
	.reg .pred 	%p<10>;
	.reg .b32 	%r<47>;
	.reg .b64 	%rd<74>;
	.reg .b64 	%fd<5>;

	mov.u64 	%SPL, __local_depot2;
	ld.param.f64 	%fd4, [__internal_trig_reduction_slowpathd_param_0];
	add.u64 	%rd1, %SPL, 0;
	{
	.reg .b32 %temp; 
	mov.b64 	{%temp, %r1}, %fd4;
	}
	shr.u32 	%r2, %r1, 20;
	and.b32  	%r3, %r2, 2047;
	setp.eq.s32 	%p1, %r3, 2047;
	mov.b32 	%r46, 0;
	@%p1 bra 	$L__BB2_9;
	add.s32 	%r20, %r3, -1024;
	mov.b64 	%rd20, %fd4;
	shl.b64 	%rd2, %rd20, 11;
	shr.u32 	%r4, %r20, 6;
	sub.s32 	%r45, 15, %r4;
	sub.s32 	%r21, 19, %r4;
	setp.lt.u32 	%p2, %r20, 128;
	selp.b32 	%r6, 18, %r21, %p2;
	setp.ge.s32 	%p3, %r45, %r6;
	mov.b64 	%rd70, 0;
	@%p3 bra 	$L__BB2_4;
	add.s32 	%r23, %r6, %r4;
	neg.s32 	%r43, %r23;
	or.b64  	%rd3, %rd2, -9223372036854775808;
	mov.b64 	%rd70, 0;
	mov.b32 	%r42, 0;
	mov.u64 	%rd25, __cudart_i2opi_d;
	mov.u32 	%r44, %r45;
$L__BB2_3:
	.pragma "nounroll";
	mul.wide.s32 	%rd22, %r42, 8;
	add.s64 	%rd23, %rd1, %rd22;
	mul.wide.s32 	%rd24, %r44, 8;
	add.s64 	%rd26, %rd25, %rd24;
	ld.global.nc.u64 	%rd27, [%rd26];
	{
	.reg .u32 %r0, %r1, %r2, %r3, %alo, %ahi, %blo, %bhi, %clo, %chi;
	mov.b64 	{%alo,%ahi}, %rd27;
	mov.b64 	{%blo,%bhi}, %rd3;
	mov.b64 	{%clo,%chi}, %rd70;
	mad.lo.cc.u32 	%r0, %alo, %blo, %clo;
	madc.hi.cc.u32 	%r1, %alo, %blo, %chi;
	madc.hi.u32 	%r2, %alo, %bhi, 0;
	mad.lo.cc.u32 	%r1, %alo, %bhi, %r1;
	madc.hi.cc.u32 	%r2, %ahi, %blo, %r2;
	madc.hi.u32 	%r3, %ahi, %bhi, 0;
	mad.lo.cc.u32 	%r1, %ahi, %blo, %r1;
	madc.lo.cc.u32 	%r2, %ahi, %bhi, %r2;
	addc.u32 	%r3, %r3, 0;
	mov.b64 	%rd28, {%r0,%r1};
	mov.b64 	%rd70, {%r2,%r3};
	}
	st.local.u64 	[%rd23], %rd28;
	add.s32 	%r44, %r44, 1;
	add.s32 	%r43, %r43, 1;
	add.s32 	%r42, %r42, 1;
	setp.ne.s32 	%p4, %r43, -15;
	mov.u32 	%r45, %r6;
	@%p4 bra 	$L__BB2_3;
$L__BB2_4:
	cvt.s64.s32 	%rd29, %r45;
	cvt.u64.u32 	%rd30, %r4;
	add.s64 	%rd31, %rd30, %rd29;
	shl.b64 	%rd32, %rd31, 3;
	add.s64 	%rd33, %rd1, %rd32;
	st.local.u64 	[%rd33+-120], %rd70;
	and.b32  	%r15, %r2, 63;
	ld.local.u64 	%rd72, [%rd1+16];
	ld.local.u64 	%rd71, [%rd1+24];
	setp.eq.s32 	%p5, %r15, 0;
	@%p5 bra 	$L__BB2_6;
	shl.b64 	%rd34, %rd71, %r15;
	shr.u64 	%rd35, %rd72, 1;
	xor.b32  	%r24, %r15, 63;
	shr.u64 	%rd36, %rd35, %r24;
	or.b64  	%rd71, %rd34, %rd36;
	ld.local.u64 	%rd37, [%rd1+8];
	shl.b64 	%rd38, %rd72, %r15;
	shr.u64 	%rd39, %rd37, 1;
	shr.u64 	%rd40, %rd39, %r24;
	or.b64  	%rd72, %rd38, %rd40;
$L__BB2_6:
	and.b32  	%r25, %r1, -2147483648;
	shr.u64 	%rd41, %rd71, 62;
	cvt.u32.u64 	%r26, %rd41;
	mov.b64 	{%r27, %r28}, %rd71;
	mov.b64 	{%r29, %r30}, %rd72;
	shf.l.wrap.b32 	%r31, %r30, %r27, 2;
	shf.l.wrap.b32 	%r32, %r27, %r28, 2;
	mov.b64 	%rd42, {%r31, %r32};
	shl.b64 	%rd43, %rd72, 2;
	shr.u64 	%rd44, %rd42, 63;
	cvt.u32.u64 	%r33, %rd44;
	add.s32 	%r34, %r33, %r26;
	setp.eq.s32 	%p6, %r25, 0;
	neg.s32 	%r35, %r34;
	selp.b32 	%r46, %r34, %r35, %p6;
	setp.gt.s64 	%p7, %rd42, -1;
	mov.b64 	%rd45, 0;
	{
	.reg .u32 %r0, %r1, %r2, %r3, %a0, %a1, %a2, %a3, %b0, %b1, %b2, %b3;
	mov.b64 	{%a0,%a1}, %rd45;
	mov.b64 	{%a2,%a3}, %rd45;
	mov.b64 	{%b0,%b1}, %rd43;
	mov.b64 	{%b2,%b3}, %rd42;
	sub.cc.u32 	%r0, %a0, %b0;
	subc.cc.u32 	%r1, %a1, %b1;
	subc.cc.u32 	%r2, %a2, %b2;
	subc.u32 	%r3, %a3, %b3;
	mov.b64 	%rd46, {%r0,%r1};
	mov.b64 	%rd47, {%r2,%r3};
	}
	xor.b32  	%r36, %r25, -2147483648;
	selp.b64 	%rd73, %rd42, %rd47, %p7;
	selp.b64 	%rd14, %rd43, %rd46, %p7;
	selp.b32 	%r17, %r25, %r36, %p7;
	clz.b64 	%r37, %rd73;
	cvt.u64.u32 	%rd15, %r37;
	setp.eq.s32 	%p8, %r37, 0;
	@%p8 bra 	$L__BB2_8;
	cvt.u32.u64 	%r38, %rd15;
	and.b32  	%r39, %r38, 63;
	shl.b64 	%rd48, %rd73, %r39;
	shr.u64 	%rd49, %rd14, 1;
	not.b32 	%r40, %r38;
	and.b32  	%r41, %r40, 63;
	shr.u64 	%rd50, %rd49, %r41;
	or.b64  	%rd73, %rd48, %rd50;
$L__BB2_8:
	mov.b64 	%rd51, -3958705157555305931;
	{
	.reg .u32 %r0, %r1, %r2, %r3, %alo, %ahi, %blo, %bhi;
	mov.b64 	{%alo,%ahi}, %rd73;
	mov.b64 	{%blo,%bhi}, %rd51;
	mul.lo.u32 	%r0, %alo, %blo;
	mul.hi.u32 	%r1, %alo, %blo;
	mad.lo.cc.u32 	%r1, %alo, %bhi, %r1;
	madc.hi.u32 	%r2, %alo, %bhi, 0;
	mad.lo.cc.u32 	%r1, %ahi, %blo, %r1;
	madc.hi.cc.u32 	%r2, %ahi, %blo, %r2;
	madc.hi.u32 	%r3, %ahi, %bhi, 0;
	mad.lo.cc.u32 	%r2, %ahi, %bhi, %r2;
	addc.u32 	%r3, %r3, 0;
	mov.b64 	%rd52, {%r0,%r1};
	mov.b64 	%rd53, {%r2,%r3};
	}
	setp.gt.s64 	%p9, %rd53, 0;
	{
	.reg .u32 %r0, %r1, %r2, %r3, %a0, %a1, %a2, %a3, %b0, %b1, %b2, %b3;
	mov.b64 	{%a0,%a1}, %rd52;
	mov.b64 	{%a2,%a3}, %rd53;
	mov.b64 	{%b0,%b1}, %rd52;
	mov.b64 	{%b2,%b3}, %rd53;
	add.cc.u32 	%r0, %a0, %b0;
	addc.cc.u32 	%r1, %a1, %b1;
	addc.cc.u32 	%r2, %a2, %b2;
	addc.u32 	%r3, %a3, %b3;
	mov.b64 	%rd54, {%r0,%r1};
	mov.b64 	%rd55, {%r2,%r3};
	}
	selp.b64 	%rd56, %rd55, %rd53, %p9;
	selp.s64 	%rd57, -1, 0, %p9;
	sub.s64 	%rd58, %rd57, %rd15;
	cvt.u64.u32 	%rd59, %r17;
	shl.b64 	%rd60, %rd59, 32;
	add.s64 	%rd61, %rd56, 1;
	shr.u64 	%rd62, %rd61, 10;
	add.s64 	%rd63, %rd62, 1;
	shr.u64 	%rd64, %rd63, 1;
	shl.b64 	%rd65, %rd58, 52;
	add.s64 	%rd66, %rd65, %rd64;
	add.s64 	%rd67, %rd66, 4602678819172646912;
	or.b64  	%rd68, %rd67, %rd60;
	mov.b64 	%fd4, %rd68;
$L__BB2_9:
	st.param.f64 	[func_retval0], %fd4;
	st.param.b32 	[func_retval0+8], %r46;
	ret;

}


// ===== COMPILED SASS (sm_100) =====

	.target	sm_100

	.elftype	@"ET_EXEC"


//--------------------- .note.nv.tkinfo           --------------------------
	.section	.note.nv.tkinfo,"",@"SHT_NOTE"
	.sectionflags	@"SHF_NOTE_NV_TKINFO"
	.tkinfo
        /*0018*/ 	.word	0x00000002
        /*0030*/ 	.string	""
        /*0030*/ 	.string	"ptxas"
        /*0030*/ 	.string	"Cuda compilation tools, release 13.0, V13.0.88"
        /*0030*/ 	.string	"Build cuda_13.0.r13.0/compiler.36424714_0"
        /*0030*/ 	.string	"-arch sm_100 -m 64 "



//--------------------- .note.nv.cuinfo           --------------------------
	.section	.note.nv.cuinfo,"",@"SHT_NOTE"
	.sectionflags	@"SHF_NOTE_NV_CUINFO"
        /*0018*/ 	.short	0x0002
        /*001a*/ 	.short	0x0064
        /*001c*/ 	.short	0x0082
	.zero		2


//--------------------- .nv.info                  --------------------------
	.section	.nv.info,"",@"SHT_CUDA_INFO"
	.align	4


	//----- nvinfo : EIATTR_REGCOUNT
	.align		4
        /*0000*/ 	.byte	0x04, 0x2f
        /*0002*/ 	.short	(.L_3 - .L_2)
	.align		4
.L_2:
        /*0004*/ 	.word	index@(_Z11ray_tracingPdi)
        /*0008*/ 	.word	0x0000002a


	//----- nvinfo : EIATTR_FRAME_SIZE
	.align		4
.L_3:
        /*000c*/ 	.byte	0x04, 0x11
        /*000e*/ 	.short	(.L_5 - .L_4)
	.align		4
.L_4:
        /*0010*/ 	.word	index@($_Z11ray_tracingPdi$__internal_trig_reduction_slowpathd)
        /*0014*/ 	.word	0x00000028


	//----- nvinfo : EIATTR_FRAME_SIZE
	.align		4
.L_5:
        /*0018*/ 	.byte	0x04, 0x11
        /*001a*/ 	.short	(.L_7 - .L_6)
	.align		4
.L_6:
        /*001c*/ 	.word	index@($__internal_2_$__cuda_sm20_dsqrt_rn_f64_mediumpath_v1)
        /*0020*/ 	.word	0x00000028


	//----- nvinfo : EIATTR_FRAME_SIZE
	.align		4
.L_7:
        /*0024*/ 	.byte	0x04, 0x11
        /*0026*/ 	.short	(.L_9 - .L_8)
	.align		4
.L_8:
        /*0028*/ 	.word	index@($__internal_1_$__cuda_sm20_div_rn_f64_full)
        /*002c*/ 	.word	0x00000028


	//----- nvinfo : EIATTR_FRAME_SIZE
	.align		4
.L_9:
        /*0030*/ 	.byte	0x04, 0x11
        /*0032*/ 	.short	(.L_11 - .L_10)
	.align		4
.L_10:
        /*0034*/ 	.word	index@($__internal_0_$__cuda_sm20_dblrcp_rn_slowpath_v3)
        /*0038*/ 	.word	0x00000028


	//----- nvinfo : EIATTR_FRAME_SIZE
	.align		4
.L_11:
        /*003c*/ 	.byte	0x04, 0x11
        /*003e*/ 	.short	(.L_13 - .L_12)
	.align		4
.L_12:
        /*0040*/ 	.word	index@(_Z11ray_tracingPdi)
        /*0044*/ 	.word	0x00000028


	//----- nvinfo : EIATTR_REGCOUNT
	.align		4
.L_13:
        /*0048*/ 	.byte	0x04, 0x2f
        /*004a*/ 	.short	(.L_15 - .L_14)
	.align		4
.L_14:
        /*004c*/ 	.word	index@(_Z5daxpyPdS_S_l)
        /*0050*/ 	.word	0x0000000c


	//----- nvinfo : EIATTR_FRAME_SIZE
	.align		4
.L_15:
        /*0054*/ 	.byte	0x04, 0x11
        /*0056*/ 	.short	(.L_17 - .L_16)
	.align		4
.L_16:
        /*0058*/ 	.word	index@(_Z5daxpyPdS_S_l)
        /*005c*/ 	.word	0x00000000


	//----- nvinfo : EIATTR_MIN_STACK_SIZE
	.align		4
.L_17:
        /*0060*/ 	.byte	0x04, 0x12
        /*0062*/ 	.short	(.L_19 - .L_18)
	.align		4
.L_18:
        /*0064*/ 	.word	index@(_Z5daxpyPdS_S_l)
        /*0068*/ 	.word	0x00000000


	//----- nvinfo : EIATTR_MIN_STACK_SIZE
	.align		4
.L_19:
        /*006c*/ 	.byte	0x04, 0x12
        /*006e*/ 	.short	(.L_21 - .L_20)
	.align		4
.L_20:
        /*0070*/ 	.word	index@(_Z11ray_tracingPdi)
        /*0074*/ 	.word	0x00000028
.L_21:


//--------------------- .nv.compat                --------------------------
	.section	.nv.compat,"",@"SHT_CUDA_COMPAT_INFO"
	.align	4
        /*0000*/ 	.byte	0x02, 0x09, 0x00, 0x00, 0x02, 0x02, 0x01, 0x00, 0x02, 0x05, 0x05, 0x00, 0x03, 0x07, 0x01, 0x01
        /*0010*/ 	.byte	0x02, 0x03, 0x00, 0x00, 0x02, 0x06, 0x01, 0x00, 0x04, 0x0b, 0x08, 0x00, 0x01, 0x00, 0x00, 0x00
        /*0020*/ 	.byte	0x00, 0x00, 0x00, 0x00


//--------------------- .nv.info._Z5daxpyPdS_S_l  --------------------------
	.section	.nv.info._Z5daxpyPdS_S_l,"",@"SHT_CUDA_INFO"
	.sectionflags	@""
	.align	4


	//----- nvinfo : EIATTR_CUDA_API_VERSION
	.align		4
        /*0000*/ 	.byte	0x04, 0x37
        /*0002*/ 	.short	(.L_23 - .L_22)
.L_22:
        /*0004*/ 	.word	0x00000082


	//----- nvinfo : EIATTR_KPARAM_INFO
	.align		4
.L_23:
        /*0008*/ 	.byte	0x04, 0x17
        /*000a*/ 	.short	(.L_25 - .L_24)
.L_24:
        /*000c*/ 	.word	0x00000000
        /*0010*/ 	.short	0x0003
        /*0012*/ 	.short	0x0018
        /*0014*/ 	.byte	0x00, 0xf0, 0x21, 0x00


	//----- nvinfo : EIATTR_KPARAM_INFO
	.align		4
.L_25:
        /*0018*/ 	.byte	0x04, 0x17
        /*001a*/ 	.short	(.L_27 - .L_26)
.L_26:
        /*001c*/ 	.word	0x00000000
        /*0020*/ 	.short	0x0002
        /*0022*/ 	.short	0x0010
        /*0024*/ 	.byte	0x00, 0xf5, 0x21, 0x00


	//----- nvinfo : EIATTR_KPARAM_INFO
	.align		4
.L_27:
        /*0028*/ 	.byte	0x04, 0x17
        /*002a*/ 	.short	(.L_29 - .L_28)
.L_28:
        /*002c*/ 	.word	0x00000000
        /*0030*/ 	.short	0x0001
        /*0032*/ 	.short	0x0008
        /*0034*/ 	.byte	0x00, 0xf5, 0x21, 0x00


	//----- nvinfo : EIATTR_KPARAM_INFO
	.align		4
.L_29:
        /*0038*/ 	.byte	0x04, 0x17
        /*003a*/ 	.short	(.L_31 - .L_30)
.L_30:
        /*003c*/ 	.word	0x00000000
        /*0040*/ 	.short	0x0000
        /*0042*/ 	.short	0x0000
        /*0044*/ 	.byte	0x00, 0xf5, 0x21, 0x00


	//----- nvinfo : EIATTR_SPARSE_MMA_MASK
	.align		4
.L_31:
        /*0048*/ 	.byte	0x03, 0x50
        /*004a*/ 	.short	0x0000


	//----- nvinfo : EIATTR_MAXREG_COUNT
	.align		4
        /*004c*/ 	.byte	0x03, 0x1b
        /*004e*/ 	.short	0x00ff


	//----- nvinfo : EIATTR_MERCURY_ISA_VERSION
	.align		4
        /*0050*/ 	.byte	0x03, 0x5f
        /*0052*/ 	.short	0x0101


	//----- nvinfo : EIATTR_VRC_CTA_INIT_COUNT
	.align		4
        /*0054*/ 	.byte	0x02, 0x4a
	.zero		1
	.zero		1


	//----- nvinfo : EIATTR_EXIT_INSTR_OFFSETS
	.align		4
        /*0058*/ 	.byte	0x04, 0x1c
        /*005a*/ 	.short	(.L_33 - .L_32)


	//   ....[0]....
.L_32:
        /*005c*/ 	.word	0x00000090


	//   ....[1]....
        /*0060*/ 	.word	0x000001b0


	//----- nvinfo : EIATTR_CBANK_PARAM_SIZE
	.align		4
.L_33:
        /*0064*/ 	.byte	0x03, 0x19
        /*0066*/ 	.short	0x0020


	//----- nvinfo : EIATTR_PARAM_CBANK
	.align		4
        /*0068*/ 	.byte	0x04, 0x0a
        /*006a*/ 	.short	(.L_35 - .L_34)
	.align		4
.L_34:
        /*006c*/ 	.word	index@(.nv.constant0._Z5daxpyPdS_S_l)
        /*0070*/ 	.short	0x0380
        /*0072*/ 	.short	0x0020


	//----- nvinfo : EIATTR_SW_WAR
	.align		4
.L_35:
        /*0074*/ 	.byte	0x04, 0x36
        /*0076*/ 	.short	(.L_37 - .L_36)
.L_36:
        /*0078*/ 	.word	0x00000008
.L_37:


//--------------------- .nv.info._Z11ray_tracingPdi --------------------------
	.section	.nv.info._Z11ray_tracingPdi,"",@"SHT_CUDA_INFO"
	.sectionflags	@""
	.align	4


	//----- nvinfo : EIATTR_CUDA_API_VERSION
	.align		4
        /*0000*/ 	.byte	0x04, 0x37
        /*0002*/ 	.short	(.L_39 - .L_38)
.L_38:
        /*0004*/ 	.word	0x00000082


	//----- nvinfo : EIATTR_KPARAM_INFO
	.align		4
.L_39:
        /*0008*/ 	.byte	0x04, 0x17
        /*000a*/ 	.short	(.L_41 - .L_40)
.L_40:
        /*000c*/ 	.word	0x00000000
        /*0010*/ 	.short	0x0001
        /*0012*/ 	.short	0x0008
        /*0014*/ 	.byte	0x00, 0xf0, 0x11, 0x00


	//----- nvinfo : EIATTR_KPARAM_INFO
	.align		4
.L_41:
        /*0018*/ 	.byte	0x04, 0x17
        /*001a*/ 	.short	(.L_43 - .L_42)
.L_42:
        /*001c*/ 	.word	0x00000000
        /*0020*/ 	.short	0x0000
        /*0022*/ 	.short	0x0000
        /*0024*/ 	.byte	0x00, 0xf5, 0x21, 0x00


	//----- nvinfo : EIATTR_SPARSE_MMA_MASK
	.align		4
.L_43:
        /*0028*/ 	.byte	0x03, 0x50
        /*002a*/ 	.short	0x0000


	//----- nvinfo : EIATTR_MAXREG_COUNT
	.align		4
        /*002c*/ 	.byte	0x03, 0x1b
        /*002e*/ 	.short	0x00ff


	//----- nvinfo : EIATTR_EXTERNS
	.align		4
        /*0030*/ 	.byte	0x04, 0x0f
        /*0032*/ 	.short	(.L_45 - .L_44)


	//   ....[0]....
	.align		4
.L_44:
        /*0034*/ 	.word	index@(malloc)


	//   ....[1]....
	.align		4
        /*0038*/ 	.word	index@(free)


	//----- nvinfo : EIATTR_MERCURY_ISA_VERSION
	.align		4
.L_45:
        /*003c*/ 	.byte	0x03, 0x5f
        /*003e*/ 	.short	0x0101


	//----- nvinfo : EIATTR_VRC_CTA_INIT_COUNT
	.align		4
        /*0040*/ 	.byte	0x02, 0x4a
	.zero		1
	.zero		1


	//----- nvinfo : EIATTR_SYSCALL_OFFSETS
	.align		4
        /*0044*/ 	.byte	0x04, 0x46
        /*0046*/ 	.short	(.L_47 - .L_46)


	//   ....[0]....
.L_46:
        /*0048*/ 	.word	0x00000080


	//   ....[1]....
        /*004c*/ 	.word	0x00001ba0


	//----- nvinfo : EIATTR_EXIT_INSTR_OFFSETS
	.align		4
.L_47:
        /*0050*/ 	.byte	0x04, 0x1c
        /*0052*/ 	.short	(.L_49 - .L_48)


	//   ....[0]....
.L_48:
        /*0054*/ 	.word	0x00001bb0


	//----- nvinfo : EIATTR_CRS_STACK_SIZE
	.align		4
.L_49:
        /*0058*/ 	.byte	0x04, 0x1e
        /*005a*/ 	.short	(.L_51 - .L_50)
.L_50:
        /*005c*/ 	.word	0x00000000


	//----- nvinfo : EIATTR_CBANK_PARAM_SIZE
	.align		4
.L_51:
        /*0060*/ 	.byte	0x03, 0x19
        /*0062*/ 	.short	0x000c


	//----- nvinfo : EIATTR_PARAM_CBANK
	.align		4
        /*0064*/ 	.byte	0x04, 0x0a
        /*0066*/ 	.short	(.L_53 - .L_52)
	.align		4
.L_52:
        /*0068*/ 	.word	index@(.nv.constant0._Z11ray_tracingPdi)
        /*006c*/ 	.short	0x0380
        /*006e*/ 	.short	0x000c


	//----- nvinfo : EIATTR_SW_WAR
	.align		4
.L_53:
        /*0070*/ 	.byte	0x04, 0x36
        /*0072*/ 	.short	(.L_55 - .L_54)
.L_54:
        /*0074*/ 	.word	0x00000008
.L_55:


//--------------------- .nv.callgraph             --------------------------
	.section	.nv.callgraph,"",@"SHT_CUDA_CALLGRAPH"
	.align	4
	.sectionentsize	8
	.align		4
        /*0000*/ 	.word	0x00000000
	.align		4
        /*0004*/ 	.word	0xffffffff
	.align		4
        /*0008*/ 	.word	index@(_Z11ray_tracingPdi)
	.align		4
        /*000c*/ 	.word	index@(free)
	.align		4
        /*0010*/ 	.word	index@(_Z11ray_tracingPdi)
	.align		4
        /*0014*/ 	.word	index@(malloc)
	.align		4
        /*0018*/ 	.word	0x00000000
	.align		4
        /*001c*/ 	.word	0xfffffffe
	.align		4
        /*0020*/ 	.word	0x00000000
	.align		4
        /*0024*/ 	.word	0xfffffffd
	.align		4
        /*0028*/ 	.word	0x00000000
	.align		4
        /*002c*/ 	.word	0xfffffffc


//--------------------- .nv.constant4             --------------------------
	.section	.nv.constant4,"a",@progbits
	.align	8
	.align		8
.nv.constant4:
        /*0000*/ 	.dword	__cudart_i2opi_d
	.align		8
        /*0008*/ 	.dword	__cudart_sin_cos_coeffs
	.align		8
        /*0010*/ 	.dword	malloc
	.align		8
        /*0018*/ 	.dword	free


//--------------------- .text._Z5daxpyPdS_S_l     --------------------------
	.section	.text._Z5daxpyPdS_S_l,"ax",@progbits
	.align	128
        .global         _Z5daxpyPdS_S_l
        .type           _Z5daxpyPdS_S_l,@function
        .size           _Z5daxpyPdS_S_l,(.L_x_56 - _Z5daxpyPdS_S_l)
        .other          _Z5daxpyPdS_S_l,@"STO_CUDA_ENTRY STV_DEFAULT"
_Z5daxpyPdS_S_l:
.text._Z5daxpyPdS_S_l:
[----:B------:R-:W-:Y:S01]  /*0000*/  LDC R1, c[0x0][0x37c] ;  /* 0x0000df00ff017b82 */ /* 0x000fe20000000800 */
[----:B------:R-:W0:Y:S01]  /*0010*/  S2R R0, SR_TID.X ;  /* 0x0000000000007919 */ /* 0x000e220000002100 */
[----:B------:R-:W0:Y:S01]  /*0020*/  LDCU UR4, c[0x0][0x360] ;  /* 0x00006c00ff0477ac */ /* 0x000e220008000800 */
[----:B------:R-:W0:Y:S01]  /*0030*/  S2R R3, SR_CTAID.X ;  /* 0x0000000000037919 */ /* 0x000e220000002500 */
[----:B------:R-:W1:Y:S01]  /*0040*/  LDCU.64 UR6, c[0x0][0x398] ;  /* 0x00007300ff0677ac */ /* 0x000e620008000a00 */
[----:B0-----:R-:W-:-:S05]  /*0050*/  IMAD R0, R3, UR4, R0 ;  /* 0x0000000403007c24 */ /* 0x001fca000f8e0200 */
[----:B-1----:R-:W-:Y:S02]  /*0060*/  ISETP.GE.U32.AND P0, PT, R0, UR6, PT ;  /* 0x0000000600007c0c */ /* 0x002fe4000bf06070 */
[----:B------:R-:W-:-:S04]  /*0070*/  SHF.R.S32.HI R3, RZ, 0x1f, R0 ;  /* 0x0000001fff037819 */ /* 0x000fc80000011400 */
[----:B------:R-:W-:-:S13]  /*0080*/  ISETP.GE.AND.EX P0, PT, R3, UR7, PT, P0 ;  /* 0x0000000703007c0c */ /* 0x000fda000bf06300 */
[----:B------:R-:W-:Y:S05]  /*0090*/  @P0 EXIT ;  /* 0x000000000000094d */ /* 0x000fea0003800000 */
[----:B------:R-:W0:Y:S01]  /*00a0*/  LDCU.64 UR6, c[0x0][0x390] ;  /* 0x00007200ff0677ac */ /* 0x000e220008000a00 */
[C---:B------:R-:W-:Y:S01]  /*00b0*/  IMAD.SHL.U32 R8, R0.reuse, 0x8, RZ ;  /* 0x0000000800087824 */ /* 0x040fe200078e00ff */
[----:B------:R-:W-:Y:S01]  /*00c0*/  SHF.L.U64.HI R0, R0, 0x3, R3 ;  /* 0x0000000300007819 */ /* 0x000fe20000010203 */
[----:B------:R-:W1:Y:S01]  /*00d0*/  LDCU.128 UR8, c[0x0][0x380] ;  /* 0x00007000ff0877ac */ /* 0x000e620008000c00 */
[----:B------:R-:W2:Y:S02]  /*00e0*/  LDCU.64 UR4, c[0x0][0x358] ;  /* 0x00006b00ff0477ac */ /* 0x000ea40008000a00 */
[C---:B0-----:R-:W-:Y:S02]  /*00f0*/  IADD3 R4, P1, PT, R8.reuse, UR6, RZ ;  /* 0x0000000608047c10 */ /* 0x041fe4000ff3e0ff */
[----:B-1----:R-:W-:Y:S02]  /*0100*/  IADD3 R6, P0, PT, R8, UR10, RZ ;  /* 0x0000000a08067c10 */ /* 0x002fe4000ff1e0ff */
[----:B------:R-:W-:-:S02]  /*0110*/  IADD3.X R5, PT, PT, R0, UR7, RZ, P1, !PT ;  /* 0x0000000700057c10 */ /* 0x000fc40008ffe4ff */
[----:B------:R-:W-:-:S04]  /*0120*/  IADD3.X R7, PT, PT, R0, UR11, RZ, P0, !PT ;  /* 0x0000000b00077c10 */ /* 0x000fc800087fe4ff */
[----:B--2---:R-:W2:Y:S04]  /*0130*/  LDG.E.64 R4, desc[UR4][R4.64] ;  /* 0x0000000404047981 */ /* 0x004ea8000c1e1b00 */
[----:B------:R-:W2:Y:S01]  /*0140*/  LDG.E.64 R2, desc[UR4][R6.64] ;  /* 0x0000000406027981 */ /* 0x000ea2000c1e1b00 */
[----:B------:R-:W-:Y:S01]  /*0150*/  IADD3 R8, P0, PT, R8, UR8, RZ ;  /* 0x0000000808087c10 */ /* 0x000fe2000ff1e0ff */
[----:B------:R-:W-:Y:S01]  /*0160*/  UMOV UR6, 0x33333333 ;  /* 0x3333333300067882 */ /* 0x000fe20000000000 */
[----:B------:R-:W-:Y:S02]  /*0170*/  UMOV UR7, 0x3ff33333 ;  /* 0x3ff3333300077882 */ /* 0x000fe40000000000 */
[----:B------:R-:W-:Y:S01]  /*0180*/  IADD3.X R9, PT, PT, R0, UR9, RZ, P0, !PT ;  /* 0x0000000900097c10 */ /* 0x000fe200087fe4ff */
[----:B--2---:R-:W-:-:S07]  /*0190*/  DFMA R2, R2, UR6, R4 ;  /* 0x0000000602027c2b */ /* 0x004fce0008000004 */
[----:B------:R-:W-:Y:S01]  /*01a0*/  STG.E.64 desc[UR4][R8.64], R2 ;  /* 0x0000000208007986 */ /* 0x000fe2000c101b04 */
[----:B------:R-:W-:Y:S05]  /*01b0*/  EXIT ;  /* 0x000000000000794d */ /* 0x000fea0003800000 */
.L_x_0:
[----:B------:R-:W-:-:S00]  /*01c0*/  BRA `(.L_x_0) ;  /* 0xfffffffc00fc7947 */ /* 0x000fc0000383ffff */
[----:B------:R-:W-:-:S00]  /*01d0*/  NOP ;  /* 0x0000000000007918 */ /* 0x000fc00000000000 */
        /* <DEDUP_REMOVED lines=10> */
.L_x_56:


//--------------------- .text._Z11ray_tracingPdi  --------------------------
	.section	.text._Z11ray_tracingPdi,"ax",@progbits
	.align	128
        .global         _Z11ray_tracingPdi
        .type           _Z11ray_tracingPdi,@function
        .size           _Z11ray_tracingPdi,(.L_x_55 - _Z11ray_tracingPdi)
        .other          _Z11ray_tracingPdi,@"STO_CUDA_ENTRY STV_DEFAULT"
_Z11ray_tracingPdi:
.text._Z11ray_tracingPdi:
[----:B------:R-:W0:Y:S01]  /*0000*/  LDC R1, c[0x0][0x37c] ;  /* 0x0000df00ff017b82 */ /* 0x000e220000000800 */
[----:B------:R-:W-:Y:S01]  /*0010*/  MOV R0, 0x10 ;  /* 0x0000001000007802 */ /* 0x000fe20000000f00 */
[----:B0-----:R-:W-:Y:S01]  /*0020*/  VIADD R1, R1, 0xffffffd8 ;  /* 0xffffffd801017836 */ /* 0x001fe20000000000 */
[----:B------:R-:W0:Y:S01]  /*0030*/  LDCU.64 UR36, c[0x4][0x8] ;  /* 0x01000100ff2477ac */ /* 0x000e220008000a00 */
[----:B------:R-:W-:-:S04]  /*0040*/  IMAD.MOV.U32 R4, RZ, RZ, 0x8 ;  /* 0x00000008ff047424 */ /* 0x000fc800078e00ff */
[----:B------:R1:W2:Y:S01]  /*0050*/  LDC.64 R2, c[0x4][R0] ;  /* 0x0100000000027b82 */ /* 0x0002a20000000a00 */
[----:B------:R-:W-:-:S07]  /*0060*/  IMAD.MOV.U32 R5, RZ, RZ, RZ ;  /* 0x000000ffff057224 */ /* 0x000fce00078e00ff */
[----:B------:R-:W-:-:S07]  /*0070*/  LEPC R20, `(.L_x_1) ;  /* 0x000000001014794e */ /* 0x000fce0000000000 */
[----:B012---:R-:W-:Y:S05]  /*0080*/  CALL.ABS.NOINC R2 ;  /* 0x0000000002007343 */ /* 0x007fea0003c00000 */
.L_x_1:
[----:B------:R-:W0:Y:S01]  /*0090*/  S2R R3, SR_TID.X ;  /* 0x0000000000037919 */ /* 0x000e220000002100 */
[----:B------:R-:W0:Y:S01]  /*00a0*/  S2UR UR4, SR_CTAID.X ;  /* 0x00000000000479c3 */ /* 0x000e220000002500 */
[----:B------:R-:W-:Y:S01]  /*00b0*/  BSSY.RECONVERGENT B0, `(.L_x_2) ;  /* 0x000002c000007945 */ /* 0x000fe20003800200 */
[----:B------:R-:W-:-:S06]  /*00c0*/  CS2R R28, SRZ ;  /* 0x00000000001c7805 */ /* 0x000fcc000001ff00 */
[----:B------:R-:W0:Y:S02]  /*00d0*/  LDC R0, c[0x0][0x360] ;  /* 0x0000d800ff007b82 */ /* 0x000e240000000800 */
[----:B0-----:R-:W-:-:S05]  /*00e0*/  IMAD R0, R0, UR4, R3 ;  /* 0x0000000400007c24 */ /* 0x001fca000f8e0203 */
[----:B------:R-:W-:-:S13]  /*00f0*/  ISETP.NE.AND P0, PT, R0, RZ, PT ;  /* 0x000000ff0000720c */ /* 0x000fda0003f05270 */
[----:B------:R-:W-:Y:S05]  /*0100*/  @!P0 BRA `(.L_x_3) ;  /* 0x0000000000988947 */ /* 0x000fea0003800000 */
[----:B------:R-:W-:Y:S01]  /*0110*/  IMAD R0, R0, 0xc8, RZ ;  /* 0x000000c800007824 */ /* 0x000fe200078e02ff */
[----:B------:R-:W-:Y:S01]  /*0120*/  BSSY.RECONVERGENT B1, `(.L_x_4) ;  /* 0x0000023000017945 */ /* 0x000fe20003800200 */
[----:B------:R-:W-:Y:S01]  /*0130*/  IMAD.MOV.U32 R11, RZ, RZ, -0x1b71d7db ;  /* 0xe48e2825ff0b7424 */ /* 0x000fe200078e00ff */
[----:B------:R-:W-:Y:S01]  /*0140*/  CS2R R28, SRZ ;  /* 0x00000000001c7805 */ /* 0x000fe2000001ff00 */
[----:B------:R-:W-:Y:S01]  /*0150*/  IMAD.MOV.U32 R10, RZ, RZ, 0x26f19d38 ;  /* 0x26f19d38ff0a7424 */ /* 0x000fe200078e00ff */
[----:B------:R-:W-:Y:S01]  /*0160*/  SHF.R.S32.HI R2, RZ, 0x1f, R0 ;  /* 0x0000001fff027819 */ /* 0x000fe20000011400 */
[----:B------:R-:W-:Y:S01]  /*0170*/  IMAD.MOV.U32 R9, RZ, RZ, 0x1 ;  /* 0x00000001ff097424 */ /* 0x000fe200078e00ff */
[----:B------:R-:W-:Y:S01]  /*0180*/  LOP3.LUT R0, R0, 0xfffffff8, RZ, 0xc0, !PT ;  /* 0xfffffff800007812 */ /* 0x000fe200078ec0ff */
[----:B------:R-:W-:Y:S01]  /*0190*/  IMAD.MOV.U32 R8, RZ, RZ, RZ ;  /* 0x000000ffff087224 */ /* 0x000fe200078e00ff */
[----:B------:R-:W-:-:S07]  /*01a0*/  LOP3.LUT R13, R2, 0x7fffffff, RZ, 0xc0, !PT ;  /* 0x7fffffff020d7812 */ /* 0x000fce00078ec0ff */
.L_x_5:
[----:B------:R-:W-:Y:S01]  /*01b0*/  LOP3.LUT R2, R0, 0x1, RZ, 0xc0, !PT ;  /* 0x0000000100027812 */ /* 0x000fe200078ec0ff */
[-C--:B------:R-:W-:Y:S01]  /*01c0*/  IMAD R6, R8, R11.reuse, RZ ;  /* 0x0000000b08067224 */ /* 0x080fe200078e02ff */
[----:B------:R-:W-:Y:S01]  /*01d0*/  ISETP.GT.U32.AND P1, PT, R0, 0x1, PT ;  /* 0x000000010000780c */ /* 0x000fe20003f24070 */
[----:B------:R-:W-:Y:S01]  /*01e0*/  IMAD.MOV.U32 R3, RZ, RZ, R8 ;  /* 0x000000ffff037224 */ /* 0x000fe200078e0008 */
[----:B------:R-:W-:Y:S01]  /*01f0*/  ISETP.NE.U32.AND P0, PT, R2, 0x1, PT ;  /* 0x000000010200780c */ /* 0x000fe20003f05070 */
[----:B------:R-:W-:Y:S01]  /*0200*/  IMAD.MOV.U32 R2, RZ, RZ, R9 ;  /* 0x000000ffff027224 */ /* 0x000fe200078e0009 */
[----:B------:R-:W-:Y:S01]  /*0210*/  SHF.R.U64 R0, R0, 0x1, R13 ;  /* 0x0000000100007819 */ /* 0x000fe2000000120d */
[----:B------:R-:W-:Y:S01]  /*0220*/  IMAD R15, R29, R11, RZ ;  /* 0x0000000b1d0f7224 */ /* 0x000fe200078e02ff */
[----:B------:R-:W-:Y:S01]  /*0230*/  ISETP.NE.U32.AND.EX P0, PT, RZ, RZ, PT, P0 ;  /* 0x000000ffff00720c */ /* 0x000fe20003f05100 */
[-C--:B------:R-:W-:Y:S02]  /*0240*/  IMAD R17, R10, R9.reuse, R6 ;  /* 0x000000090a117224 */ /* 0x080fe400078e0206 */
[----:B------:R-:W-:-:S04]  /*0250*/  IMAD.WIDE.U32 R6, R11, R9, R2 ;  /* 0x000000090b067225 */ /* 0x000fc800078e0002 */
[----:B------:R-:W-:-:S04]  /*0260*/  IMAD.WIDE.U32 R2, R11, R28, R2 ;  /* 0x0000001c0b027225 */ /* 0x000fc800078e0002 */
[-C--:B------:R-:W-:Y:S01]  /*0270*/  IMAD R15, R10, R28.reuse, R15 ;  /* 0x0000001c0a0f7224 */ /* 0x080fe200078e020f */
[----:B------:R-:W-:Y:S01]  /*0280*/  SEL R28, R2, R28, !P0 ;  /* 0x0000001c021c7207 */ /* 0x000fe20004000000 */
[----:B------:R-:W-:Y:S01]  /*0290*/  IMAD R12, R10, R11, RZ ;  /* 0x0000000b0a0c7224 */ /* 0x000fe200078e02ff */
[----:B------:R-:W-:Y:S01]  /*02a0*/  SHF.R.U32.HI R2, RZ, 0x1, R13 ;  /* 0x00000001ff027819 */ /* 0x000fe2000001160d */
[----:B------:R-:W-:Y:S01]  /*02b0*/  @!P0 IMAD.IADD R29, R3, 0x1, R15 ;  /* 0x00000001031d8824 */ /* 0x000fe200078e020f */
[----:B------:R-:W-:Y:S01]  /*02c0*/  ISETP.GT.U32.AND.EX P0, PT, R13, RZ, PT, P1 ;  /* 0x000000ff0d00720c */ /* 0x000fe20003f04110 */
[----:B------:R-:W-:Y:S02]  /*02d0*/  IMAD.IADD R8, R7, 0x1, R17 ;  /* 0x0000000107087824 */ /* 0x000fe400078e0211 */
[----:B------:R-:W-:Y:S02]  /*02e0*/  IMAD.MOV.U32 R9, RZ, RZ, R6 ;  /* 0x000000ffff097224 */ /* 0x000fe400078e0006 */
[----:B------:R-:W-:-:S02]  /*02f0*/  IMAD R19, R11, R10, R12 ;  /* 0x0000000a0b137224 */ /* 0x000fc400078e020c */
[----:B------:R-:W-:-:S04]  /*0300*/  IMAD.WIDE.U32 R6, R11, R11, RZ ;  /* 0x0000000b0b067225 */ /* 0x000fc800078e00ff */
[----:B------:R-:W-:Y:S02]  /*0310*/  IMAD.MOV.U32 R11, RZ, RZ, R6 ;  /* 0x000000ffff0b7224 */ /* 0x000fe400078e0006 */
[----:B------:R-:W-:Y:S02]  /*0320*/  IMAD.IADD R10, R7, 0x1, R19 ;  /* 0x00000001070a7824 */ /* 0x000fe400078e0213 */
[----:B------:R-:W-:Y:S01]  /*0330*/  IMAD.MOV.U32 R13, RZ, RZ, R2 ;  /* 0x000000ffff0d7224 */ /* 0x000fe200078e0002 */
[----:B------:R-:W-:Y:S06]  /*0340*/  @P0 BRA `(.L_x_5) ;  /* 0xfffffffc00980947 */ /* 0x000fec000383ffff */
[----:B------:R-:W-:Y:S05]  /*0350*/  BSYNC.RECONVERGENT B1 ;  /* 0x0000000000017941 */ /* 0x000fea0003800200 */
.L_x_4:
[----:B------:R-:W-:-:S07]  /*0360*/  LOP3.LUT R29, R29, 0x7fffffff, RZ, 0xc0, !PT ;  /* 0x7fffffff1d1d7812 */ /* 0x000fce00078ec0ff */
.L_x_3:
[----:B------:R-:W-:Y:S05]  /*0370*/  BSYNC.RECONVERGENT B0 ;  /* 0x0000000000007941 */ /* 0x000fea0003800200 */
.L_x_2:
[----:B------:R-:W0:Y:S01]  /*0380*/  LDC.64 R24, c[0x0][0x358] ;  /* 0x0000d600ff187b82 */ /* 0x000e220000000a00 */
[----:B------:R-:W-:Y:S01]  /*0390*/  DMUL R20, RZ, +INF ;  /* 0x7ff00000ff147828 */ /* 0x000fe20000000000 */
[----:B------:R-:W-:Y:S10]  /*03a0*/  BSSY.RECONVERGENT B1, `(.L_x_6) ;  /* 0x00000d5000017945 */ /* 0x000ff40003800200 */
.L_x_19:
[----:B------:R-:W-:Y:S01]  /*03b0*/  BSSY.RECONVERGENT B0, `(.L_x_7) ;  /* 0x00000cd000007945 */ /* 0x000fe20003800200 */
.L_x_18:
[----:B------:R-:W-:Y:S01]  /*03c0*/  IMAD R3, R29, 0x77579559, RZ ;  /* 0x775795591d037824 */ /* 0x000fe200078e02ff */
[----:B0-----:R-:W-:Y:S01]  /*03d0*/  R2UR UR4, R24 ;  /* 0x00000000180472ca */ /* 0x001fe200000e0000 */
[----:B------:R-:W-:Y:S01]  /*03e0*/  IMAD.MOV.U32 R8, RZ, RZ, -0x1b71d7da ;  /* 0xe48e2826ff087424 */ /* 0x000fe200078e00ff */
[----:B------:R-:W-:Y:S01]  /*03f0*/  R2UR UR5, R25 ;  /* 0x00000000190572ca */ /* 0x000fe200000e0000 */
[----:B------:R-:W-:Y:S01]  /*0400*/  IMAD.MOV.U32 R9, RZ, RZ, 0x26f19d38 ;  /* 0x26f19d38ff097424 */ /* 0x000fe200078e00ff */
[----:B------:R-:W-:Y:S01]  /*0410*/  BSSY.RECONVERGENT B2, `(.L_x_8) ;  /* 0x0000033000027945 */ /* 0x000fe20003800200 */
[C---:B------:R-:W-:Y:S02]  /*0420*/  IMAD R3, R28.reuse, -0x46d9875e, R3 ;  /* 0xb92678a21c037824 */ /* 0x040fe400078e0203 */
[----:B------:R-:W-:-:S04]  /*0430*/  IMAD.WIDE.U32 R8, R28, 0x77579559, R8 ;  /* 0x775795591c087825 */ /* 0x000fc800078e0008 */
[----:B------:R-:W-:Y:S02]  /*0440*/  IMAD.IADD R0, R9, 0x1, R3 ;  /* 0x0000000109007824 */ /* 0x000fe400078e0203 */
[----:B------:R-:W-:Y:S02]  /*0450*/  IMAD R15, R29, -0x1b71d7db, RZ ;  /* 0xe48e28251d0f7824 */ /* 0x000fe400078e02ff */
[----:B------:R-:W-:Y:S01]  /*0460*/  IMAD.MOV.U32 R22, RZ, RZ, 0x0 ;  /* 0x00000000ff167424 */ /* 0x000fe200078e00ff */
[----:B------:R-:W-:Y:S01]  /*0470*/  LOP3.LUT R29, R0, 0x7fffffff, RZ, 0xc0, !PT ;  /* 0x7fffffff001d7812 */ /* 0x000fe200078ec0ff */
[----:B------:R-:W-:Y:S02]  /*0480*/  IMAD.MOV.U32 R23, RZ, RZ, 0x40000000 ;  /* 0x40000000ff177424 */ /* 0x000fe400078e00ff */
[----:B------:R-:W-:Y:S02]  /*0490*/  IMAD.MOV.U32 R12, RZ, RZ, 0x1 ;  /* 0x00000001ff0c7424 */ /* 0x000fe400078e00ff */
[----:B------:R-:W-:-:S02]  /*04a0*/  IMAD.MOV.U32 R9, RZ, RZ, R29 ;  /* 0x000000ffff097224 */ /* 0x000fc400078e001d */
[----:B------:R-:W-:Y:S02]  /*04b0*/  IMAD.MOV.U32 R13, RZ, RZ, 0x0 ;  /* 0x00000000ff0d7424 */ /* 0x000fe400078e00ff */
[----:B------:R-:W0:Y:S01]  /*04c0*/  I2F.F64.U64 R2, R8 ;  /* 0x0000000800027312 */ /* 0x000e220000301800 */
[C---:B------:R-:W-:Y:S01]  /*04d0*/  IMAD R17, R28.reuse, 0x26f19d38, R15 ;  /* 0x26f19d381c117824 */ /* 0x040fe200078e020f */
[----:B------:R1:W-:Y:S01]  /*04e0*/  ST.E.64 desc[UR4][R4.64], R8 ;  /* 0x0000000804007985 */ /* 0x0003e2000c101b04 */
[----:B------:R-:W-:Y:S01]  /*04f0*/  IMAD.MOV.U32 R14, RZ, RZ, 0x0 ;  /* 0x00000000ff0e7424 */ /* 0x000fe200078e00ff */
[----:B------:R-:W-:Y:S01]  /*0500*/  UMOV UR4, 0x54442d18 ;  /* 0x54442d1800047882 */ /* 0x000fe20000000000 */
[----:B------:R-:W-:Y:S01]  /*0510*/  IMAD.MOV.U32 R15, RZ, RZ, 0x3fd80000 ;  /* 0x3fd80000ff0f7424 */ /* 0x000fe200078e00ff */
[----:B------:R-:W-:Y:S01]  /*0520*/  UMOV UR5, 0x400921fb ;  /* 0x400921fb00057882 */ /* 0x000fe20000000000 */
[----:B------:R-:W-:-:S04]  /*0530*/  IMAD.WIDE.U32 R12, R28, -0x1b71d7db, R12 ;  /* 0xe48e28251c0c7825 */ /* 0x000fc800078e000c */
[----:B------:R-:W-:Y:S02]  /*0540*/  IMAD.IADD R16, R13, 0x1, R17 ;  /* 0x000000010d107824 */ /* 0x000fe400078e0211 */
[----:B------:R-:W-:Y:S01]  /*0550*/  IMAD.MOV.U32 R28, RZ, RZ, R8 ;  /* 0x000000ffff1c7224 */ /* 0x000fe200078e0008 */
[----:B0-----:R-:W-:Y:S02]  /*0560*/  DMUL R2, R2, 1.084202172485504434e-19 ;  /* 0x3c00000002027828 */ /* 0x001fe40000000000 */
[----:B------:R-:W-:Y:S01]  /*0570*/  LOP3.LUT R17, R16, 0x7fffffff, RZ, 0xc0, !PT ;  /* 0x7fffffff10117812 */ /* 0x000fe200078ec0ff */
[----:B------:R-:W-:-:S04]  /*0580*/  IMAD.MOV.U32 R16, RZ, RZ, R12 ;  /* 0x000000ffff107224 */ /* 0x000fc800078e000c */
[----:B------:R-:W0:Y:S01]  /*0590*/  I2F.F64.U64 R12, R16 ;  /* 0x00000010000c7312 */ /* 0x000e220000301800 */
[----:B------:R-:W-:-:S08]  /*05a0*/  DFMA R22, R2, R22, -1 ;  /* 0xbff000000216742b */ /* 0x000fd00000000016 */
[----:B------:R-:W-:Y:S02]  /*05b0*/  DFMA R6, -R22, R22, 1 ;  /* 0x3ff000001606742b */ /* 0x000fe40000000116 */
[----:B0-----:R-:W-:-:S04]  /*05c0*/  DMUL R32, R12, 1.084202172485504434e-19 ;  /* 0x3c0000000c207828 */ /* 0x001fc80000000000 */
[----:B------:R-:W0:Y:S04]  /*05d0*/  MUFU.RSQ64H R3, R7 ;  /* 0x0000000700037308 */ /* 0x000e280000001c00 */
[----:B------:R-:W-:Y:S01]  /*05e0*/  VIADD R2, R7, 0xfcb00000 ;  /* 0xfcb0000007027836 */ /* 0x000fe20000000000 */
[----:B------:R-:W-:-:S04]  /*05f0*/  DMUL R32, R32, UR4 ;  /* 0x0000000420207c28 */ /* 0x000fc80008000000 */
[----:B------:R-:W-:Y:S01]  /*0600*/  ISETP.GE.U32.AND P0, PT, R2, 0x7ca00000, PT ;  /* 0x7ca000000200780c */ /* 0x000fe20003f06070 */
[----:B0-----:R-:W-:-:S08]  /*0610*/  DMUL R10, R2, R2 ;  /* 0x00000002020a7228 */ /* 0x001fd00000000000 */
[----:B------:R-:W-:-:S08]  /*0620*/  DFMA R10, R6, -R10, 1 ;  /* 0x3ff00000060a742b */ /* 0x000fd0000000080a */
[----:B------:R-:W-:Y:S02]  /*0630*/  DFMA R14, R10, R14, 0.5 ;  /* 0x3fe000000a0e742b */ /* 0x000fe4000000000e */
[----:B------:R-:W-:-:S08]  /*0640*/  DMUL R10, R2, R10 ;  /* 0x0000000a020a7228 */ /* 0x000fd00000000000 */
[----:B------:R-:W-:-:S08]  /*0650*/  DFMA R14, R14, R10, R2 ;  /* 0x0000000a0e0e722b */ /* 0x000fd00000000002 */
[----:B------:R-:W-:Y:S02]  /*0660*/  DMUL R10, R6, R14 ;  /* 0x0000000e060a7228 */ /* 0x000fe40000000000 */
[----:B------:R-:W-:Y:S02]  /*0670*/  VIADD R13, R15, 0xfff00000 ;  /* 0xfff000000f0d7836 */ /* 0x000fe40000000000 */
[----:B------:R-:W-:-:S04]  /*0680*/  IMAD.MOV.U32 R12, RZ, RZ, R14 ;  /* 0x000000ffff0c7224 */ /* 0x000fc800078e000e */
[----:B------:R-:W-:-:S08]  /*0690*/  DFMA R16, R10, -R10, R6 ;  /* 0x8000000a0a10722b */ /* 0x000fd00000000006 */
[----:B------:R-:W-:Y:S01]  /*06a0*/  DFMA R26, R16, R12, R10 ;  /* 0x0000000c101a722b */ /* 0x000fe2000000000a */
[----:B-1----:R-:W-:Y:S10]  /*06b0*/  @!P0 BRA `(.L_x_9) ;  /* 0x0000000000208947 */ /* 0x002ff40003800000 */
[----:B------:R-:W-:Y:S01]  /*06c0*/  IMAD.MOV.U32 R12, RZ, RZ, R14 ;  /* 0x000000ffff0c7224 */ /* 0x000fe200078e000e */
[----:B------:R-:W-:Y:S01]  /*06d0*/  MOV R0, 0x720 ;  /* 0x0000072000007802 */ /* 0x000fe20000000f00 */
[----:B------:R-:W-:Y:S02]  /*06e0*/  IMAD.MOV.U32 R18, RZ, RZ, R10 ;  /* 0x000000ffff127224 */ /* 0x000fe400078e000a */
[----:B------:R-:W-:Y:S02]  /*06f0*/  IMAD.MOV.U32 R19, RZ, RZ, R11 ;  /* 0x000000ffff137224 */ /* 0x000fe400078e000b */
[----:B------:R-:W-:-:S07]  /*0700*/  IMAD.MOV.U32 R14, RZ, RZ, R2 ;  /* 0x000000ffff0e7224 */ /* 0x000fce00078e0002 */
[----:B------:R-:W-:Y:S05]  /*0710*/  CALL.REL.NOINC `($__internal_2_$__cuda_sm20_dsqrt_rn_f64_mediumpath_v1) ;  /* 0x0000001c00347944 */ /* 0x000fea0003c00000 */
[----:B------:R-:W-:Y:S02]  /*0720*/  IMAD.MOV.U32 R26, RZ, RZ, R12 ;  /* 0x000000ffff1a7224 */ /* 0x000fe400078e000c */
[----:B------:R-:W-:-:S07]  /*0730*/  IMAD.MOV.U32 R27, RZ, RZ, R13 ;  /* 0x000000ffff1b7224 */ /* 0x000fce00078e000d */
.L_x_9:
[----:B------:R-:W-:Y:S05]  /*0740*/  BSYNC.RECONVERGENT B2 ;  /* 0x0000000000027941 */ /* 0x000fea0003800200 */
.L_x_8:
[----:B------:R-:W-:Y:S01]  /*0750*/  DSETP.NEU.AND P0, PT, R32, +INF , PT ;  /* 0x7ff000002000742a */ /* 0x000fe20003f0d000 */
[----:B------:R-:W-:Y:S01]  /*0760*/  BSSY.RECONVERGENT B2, `(.L_x_10) ;  /* 0x000001c000027945 */ /* 0x000fe20003800200 */
[----:B------:R-:W-:Y:S02]  /*0770*/  IMAD.MOV.U32 R0, RZ, RZ, 0x1 ;  /* 0x00000001ff007424 */ /* 0x000fe400078e00ff */
[----:B------:R-:W-:Y:S02]  /*0780*/  IMAD.MOV.U32 R2, RZ, RZ, R20 ;  /* 0x000000ffff027224 */ /* 0x000fe400078e0014 */
[----:B------:R-:W-:-:S08]  /*0790*/  IMAD.MOV.U32 R3, RZ, RZ, R21 ;  /* 0x000000ffff037224 */ /* 0x000fd000078e0015 */
[----:B------:R-:W-:Y:S05]  /*07a0*/  @!P0 BRA `(.L_x_11) ;  /* 0x00000000005c8947 */ /* 0x000fea0003800000 */
[----:B------:R-:W-:Y:S01]  /*07b0*/  UMOV UR4, 0x6dc9c883 ;  /* 0x6dc9c88300047882 */ /* 0x000fe20000000000 */
[----:B------:R-:W-:Y:S01]  /*07c0*/  UMOV UR5, 0x3fe45f30 ;  /* 0x3fe45f3000057882 */ /* 0x000fe20000000000 */
[C---:B------:R-:W-:Y:S01]  /*07d0*/  DSETP.GE.AND P0, PT, R32.reuse, 2.14748364800000000000e+09, PT ;  /* 0x41e000002000742a */ /* 0x040fe20003f06000 */
[----:B------:R-:W-:Y:S01]  /*07e0*/  BSSY.RECONVERGENT B3, `(.L_x_12) ;  /* 0x0000012000037945 */ /* 0x000fe20003800200 */
[----:B------:R-:W-:Y:S01]  /*07f0*/  DMUL R6, R32, UR4 ;  /* 0x0000000420067c28 */ /* 0x000fe20008000000 */
[----:B------:R-:W-:Y:S01]  /*0800*/  UMOV UR4, 0x54442d18 ;  /* 0x54442d1800047882 */ /* 0x000fe20000000000 */
[----:B------:R-:W-:-:S04]  /*0810*/  UMOV UR5, 0x3ff921fb ;  /* 0x3ff921fb00057882 */ /* 0x000fc80000000000 */
[----:B------:R-:W0:Y:S08]  /*0820*/  F2I.F64 R0, R6 ;  /* 0x0000000600007311 */ /* 0x000e300000301100 */
[----:B0-----:R-:W0:Y:S02]  /*0830*/  I2F.F64 R2, R0 ;  /* 0x0000000000027312 */ /* 0x001e240000201c00 */
[----:B0-----:R-:W-:Y:S01]  /*0840*/  DFMA R8, R2, -UR4, R32 ;  /* 0x8000000402087c2b */ /* 0x001fe20008000020 */
[----:B------:R-:W-:Y:S01]  /*0850*/  UMOV UR4, 0x33145c00 ;  /* 0x33145c0000047882 */ /* 0x000fe20000000000 */
[----:B------:R-:W-:-:S06]  /*0860*/  UMOV UR5, 0x3c91a626 ;  /* 0x3c91a62600057882 */ /* 0x000fcc0000000000 */
[----:B------:R-:W-:Y:S01]  /*0870*/  DFMA R8, R2, -UR4, R8 ;  /* 0x8000000402087c2b */ /* 0x000fe20008000008 */
[----:B------:R-:W-:Y:S01]  /*0880*/  UMOV UR4, 0x252049c0 ;  /* 0x252049c000047882 */ /* 0x000fe20000000000 */
[----:B------:R-:W-:-:S06]  /*0890*/  UMOV UR5, 0x397b839a ;  /* 0x397b839a00057882 */ /* 0x000fcc0000000000 */
[----:B------:R-:W-:Y:S01]  /*08a0*/  DFMA R2, R2, -UR4, R8 ;  /* 0x8000000402027c2b */ /* 0x000fe20008000008 */
[----:B------:R-:W-:Y:S10]  /*08b0*/  @!P0 BRA `(.L_x_13) ;  /* 0x0000000000108947 */ /* 0x000ff40003800000 */
[----:B------:R-:W-:Y:S01]  /*08c0*/  IMAD.MOV.U32 R2, RZ, RZ, R32 ;  /* 0x000000ffff027224 */ /* 0x000fe200078e0020 */
[----:B------:R-:W-:Y:S01]  /*08d0*/  MOV R12, 0x900 ;  /* 0x00000900000c7802 */ /* 0x000fe20000000f00 */
[----:B------:R-:W-:-:S07]  /*08e0*/  IMAD.MOV.U32 R14, RZ, RZ, R33 ;  /* 0x000000ffff0e7224 */ /* 0x000fce00078e0021 */
[----:B------:R-:W-:Y:S05]  /*08f0*/  CALL.REL.NOINC `($_Z11ray_tracingPdi$__internal_trig_reduction_slowpathd) ;  /* 0x0000001c005c7944 */ /* 0x000fea0003c00000 */
.L_x_13:
[----:B------:R-:W-:Y:S05]  /*0900*/  BSYNC.RECONVERGENT B3 ;  /* 0x0000000000037941 */ /* 0x000fea0003800200 */
.L_x_12:
[----:B------:R-:W-:-:S07]  /*0910*/  VIADD R0, R0, 0x1 ;  /* 0x0000000100007836 */ /* 0x000fce0000000000 */
.L_x_11:
[----:B------:R-:W-:Y:S05]  /*0920*/  BSYNC.RECONVERGENT B2 ;  /* 0x0000000000027941 */ /* 0x000fea0003800200 */
.L_x_10:
[----:B------:R-:W-:Y:S01]  /*0930*/  IMAD.SHL.U32 R6, R0, 0x40, RZ ;  /* 0x0000004000067824 */ /* 0x000fe200078e00ff */
[----:B------:R-:W-:Y:S02]  /*0940*/  R2UR UR4, R24 ;  /* 0x00000000180472ca */ /* 0x000fe400000e0000 */
[----:B------:R-:W-:Y:S02]  /*0950*/  R2UR UR5, R25 ;  /* 0x00000000190572ca */ /* 0x000fe400000e0000 */
[----:B------:R-:W-:-:S04]  /*0960*/  LOP3.LUT R6, R6, 0x40, RZ, 0xc0, !PT ;  /* 0x0000004006067812 */ /* 0x000fc800078ec0ff */
[----:B------:R-:W-:-:S05]  /*0970*/  IADD3 R30, P0, PT, R6, UR36, RZ ;  /* 0x00000024061e7c10 */ /* 0x000fca000ff1e0ff */
[----:B------:R-:W-:-:S05]  /*0980*/  IMAD.X R31, RZ, RZ, UR37, P0 ;  /* 0x00000025ff1f7e24 */ /* 0x000fca00080e06ff */
[----:B------:R-:W2:Y:S04]  /*0990*/  LDG.E.128.CONSTANT R8, desc[UR4][R30.64] ;  /* 0x000000041e087981 */ /* 0x000ea8000c1e9d00 */
[----:B------:R-:W3:Y:S04]  /*09a0*/  LDG.E.128.CONSTANT R12, desc[UR4][R30.64+0x10] ;  /* 0x000010041e0c7981 */ /* 0x000ee8000c1e9d00 */
[----:B------:R-:W4:Y:S01]  /*09b0*/  LDG.E.128.CONSTANT R16, desc[UR4][R30.64+0x20] ;  /* 0x000020041e107981 */ /* 0x000f22000c1e9d00 */
[----:B------:R-:W-:Y:S01]  /*09c0*/  LOP3.LUT R6, R0, 0x1, RZ, 0xc0, !PT ;  /* 0x0000000100067812 */ /* 0x000fe200078ec0ff */
[----:B------:R-:W-:Y:S01]  /*09d0*/  IMAD.MOV.U32 R34, RZ, RZ, 0x20fd8164 ;  /* 0x20fd8164ff227424 */ /* 0x000fe200078e00ff */
[----:B------:R-:W-:Y:S02]  /*09e0*/  BSSY.RECONVERGENT B2, `(.L_x_14) ;  /* 0x000002e000027945 */ /* 0x000fe40003800200 */
[----:B------:R-:W-:-:S02]  /*09f0*/  ISETP.NE.U32.AND P0, PT, R6, 0x1, PT ;  /* 0x000000010600780c */ /* 0x000fc40003f05070 */
[----:B------:R-:W-:Y:S02]  /*0a00*/  MOV R6, 0x3da8ff83 ;  /* 0x3da8ff8300067802 */ /* 0x000fe40000000f00 */
[----:B------:R-:W-:Y:S02]  /*0a10*/  FSEL R34, R34, -8.06006814911005101289e+34, !P0 ;  /* 0xf9785eba22227808 */ /* 0x000fe40004000000 */
[----:B------:R-:W-:Y:S01]  /*0a20*/  FSEL R35, -R6, 0.11223486810922622681, !P0 ;  /* 0x3de5db6506237808 */ /* 0x000fe20004000100 */
[----:B------:R-:W-:-:S08]  /*0a30*/  DMUL R6, R2, R2 ;  /* 0x0000000202067228 */ /* 0x000fd00000000000 */
[----:B--2---:R-:W-:-:S08]  /*0a40*/  DFMA R8, R6, R34, R8 ;  /* 0x000000220608722b */ /* 0x004fd00000000008 */
[----:B------:R-:W-:-:S08]  /*0a50*/  DFMA R8, R6, R8, R10 ;  /* 0x000000080608722b */ /* 0x000fd0000000000a */
[----:B---3--:R-:W-:-:S08]  /*0a60*/  DFMA R8, R6, R8, R12 ;  /* 0x000000080608722b */ /* 0x008fd0000000000c */
[----:B------:R-:W-:-:S08]  /*0a70*/  DFMA R8, R6, R8, R14 ;  /* 0x000000080608722b */ /* 0x000fd0000000000e */
[----:B----4-:R-:W-:-:S08]  /*0a80*/  DFMA R8, R6, R8, R16 ;  /* 0x000000080608722b */ /* 0x010fd00000000010 */
[----:B------:R-:W-:-:S08]  /*0a90*/  DFMA R8, R6, R8, R18 ;  /* 0x000000080608722b */ /* 0x000fd00000000012 */
[----:B------:R-:W-:Y:S02]  /*0aa0*/  DFMA R2, R8, R2, R2 ;  /* 0x000000020802722b */ /* 0x000fe40000000002 */
[----:B------:R-:W-:-:S10]  /*0ab0*/  DFMA R6, R6, R8, 1 ;  /* 0x3ff000000606742b */ /* 0x000fd40000000008 */
[----:B------:R-:W-:Y:S02]  /*0ac0*/  FSEL R6, R6, R2, !P0 ;  /* 0x0000000206067208 */ /* 0x000fe40004000000 */
[----:B------:R-:W-:Y:S02]  /*0ad0*/  FSEL R7, R7, R3, !P0 ;  /* 0x0000000307077208 */ /* 0x000fe40004000000 */
[----:B------:R-:W-:Y:S01]  /*0ae0*/  LOP3.LUT P0, RZ, R0, 0x2, RZ, 0xc0, !PT ;  /* 0x0000000200ff7812 */ /* 0x000fe2000780c0ff */
[----:B------:R-:W-:-:S03]  /*0af0*/  IMAD.MOV.U32 R0, RZ, RZ, RZ ;  /* 0x000000ffff007224 */ /* 0x000fc600078e00ff */
[----:B------:R-:W-:-:S10]  /*0b00*/  DADD R2, RZ, -R6 ;  /* 0x00000000ff027229 */ /* 0x000fd40000000806 */
[----:B------:R-:W-:Y:S01]  /*0b10*/  FSEL R30, R6, R2, !P0 ;  /* 0x00000002061e7208 */ /* 0x000fe20004000000 */
[----:B------:R-:W-:Y:S01]  /*0b20*/  IMAD.MOV.U32 R2, RZ, RZ, R20 ;  /* 0x000000ffff027224 */ /* 0x000fe200078e0014 */
[----:B------:R-:W-:Y:S01]  /*0b30*/  FSEL R31, R7, R3, !P0 ;  /* 0x00000003071f7208 */ /* 0x000fe20004000000 */
[----:B------:R-:W-:Y:S01]  /*0b40*/  DSETP.NEU.AND P0, PT, R32, +INF , PT ;  /* 0x7ff000002000742a */ /* 0x000fe20003f0d000 */
[----:B------:R-:W-:-:S04]  /*0b50*/  IMAD.MOV.U32 R3, RZ, RZ, R21 ;  /* 0x000000ffff037224 */ /* 0x000fc800078e0015 */
[----:B------:R-:W-:-:S09]  /*0b60*/  DMUL R30, R26, R30 ;  /* 0x0000001e1a1e7228 */ /* 0x000fd20000000000 */
[----:B------:R-:W-:Y:S05]  /*0b70*/  @!P0 BRA `(.L_x_15) ;  /* 0x0000000000508947 */ /* 0x000fea0003800000 */
[----:B------:R-:W-:Y:S01]  /*0b80*/  UMOV UR4, 0x6dc9c883 ;  /* 0x6dc9c88300047882 */ /* 0x000fe20000000000 */
[----:B------:R-:W-:Y:S01]  /*0b90*/  UMOV UR5, 0x3fe45f30 ;  /* 0x3fe45f3000057882 */ /* 0x000fe20000000000 */
[C---:B------:R-:W-:Y:S02]  /*0ba0*/  DSETP.GE.AND P0, PT, R32.reuse, 2.14748364800000000000e+09, PT ;  /* 0x41e000002000742a */ /* 0x040fe40003f06000 */
        /* <DEDUP_REMOVED lines=17> */
.L_x_15:
[----:B------:R-:W-:Y:S05]  /*0cc0*/  BSYNC.RECONVERGENT B2 ;  /* 0x0000000000027941 */ /* 0x000fea0003800200 */
.L_x_14:
        /* <DEDUP_REMOVED lines=12> */
[----:B------:R-:W-:Y:S01]  /*0d90*/  ISETP.NE.U32.AND P0, PT, R6, 0x1, PT ;  /* 0x000000010600780c */ /* 0x000fe20003f05070 */
[----:B------:R-:W-:-:S03]  /*0da0*/  IMAD.MOV.U32 R6, RZ, RZ, 0x3da8ff83 ;  /* 0x3da8ff83ff067424 */ /* 0x000fc600078e00ff */
        /* <DEDUP_REMOVED lines=13> */
[----:B------:R-:W-:-:S04]  /*0e80*/  LOP3.LUT P0, RZ, R0, 0x2, RZ, 0xc0, !PT ;  /* 0x0000000200ff7812 */ /* 0x000fc8000780c0ff */
[----:B------:R-:W-:-:S10]  /*0e90*/  DADD R2, RZ, -R6 ;  /* 0x00000000ff027229 */ /* 0x000fd40000000806 */
[----:B------:R-:W-:Y:S02]  /*0ea0*/  FSEL R2, R6, R2, !P0 ;  /* 0x0000000206027208 */ /* 0x000fe40004000000 */
[----:B------:R-:W-:-:S06]  /*0eb0*/  FSEL R3, R7, R3, !P0 ;  /* 0x0000000307037208 */ /* 0x000fcc0004000000 */
[----:B------:R-:W-:Y:S01]  /*0ec0*/  DMUL R26, R26, R2 ;  /* 0x000000021a1a7228 */ /* 0x000fe20000000000 */
[----:B------:R-:W-:-:S05]  /*0ed0*/  IMAD.MOV.U32 R2, RZ, RZ, 0x1 ;  /* 0x00000001ff027424 */ /* 0x000fca00078e00ff */
[----:B------:R-:W0:Y:S02]  /*0ee0*/  MUFU.RCP64H R3, R27 ;  /* 0x0000001b00037308 */ /* 0x000e240000001800 */
[----:B0-----:R-:W-:-:S08]  /*0ef0*/  DFMA R6, -R26, R2, 1 ;  /* 0x3ff000001a06742b */ /* 0x001fd00000000102 */
[----:B------:R-:W-:-:S08]  /*0f00*/  DFMA R6, R6, R6, R6 ;  /* 0x000000060606722b */ /* 0x000fd00000000006 */
[----:B------:R-:W-:-:S08]  /*0f10*/  DFMA R6, R2, R6, R2 ;  /* 0x000000060206722b */ /* 0x000fd00000000002 */
[----:B------:R-:W-:-:S08]  /*0f20*/  DFMA R2, -R26, R6, 1 ;  /* 0x3ff000001a02742b */ /* 0x000fd00000000106 */
[----:B------:R-:W-:-:S08]  /*0f30*/  DFMA R2, R6, R2, R6 ;  /* 0x000000020602722b */ /* 0x000fd00000000006 */
[----:B------:R-:W-:-:S08]  /*0f40*/  DMUL R6, R2, 10 ;  /* 0x4024000002067828 */ /* 0x000fd00000000000 */
[----:B------:R-:W-:-:S08]  /*0f50*/  DFMA R8, -R26, R6, 10 ;  /* 0x402400001a08742b */ /* 0x000fd00000000106 */
[----:B------:R-:W-:-:S10]  /*0f60*/  DFMA R2, R2, R8, R6 ;  /* 0x000000080202722b */ /* 0x000fd40000000006 */
[----:B------:R-:W-:-:S05]  /*0f70*/  FFMA R0, RZ, R27, R3 ;  /* 0x0000001bff007223 */ /* 0x000fca0000000003 */
[----:B------:R-:W-:-:S13]  /*0f80*/  FSETP.GT.AND P0, PT, |R0|, 1.469367938527859385e-39, PT ;  /* 0x001000000000780b */ /* 0x000fda0003f04200 */
[----:B------:R-:W-:Y:S05]  /*0f90*/  @P0 BRA `(.L_x_17) ;  /* 0x0000000000200947 */ /* 0x000fea0003800000 */
[----:B------:R-:W-:Y:S01]  /*0fa0*/  IMAD.MOV.U32 R12, RZ, RZ, RZ ;  /* 0x000000ffff0c7224 */ /* 0x000fe200078e00ff */
[----:B------:R-:W-:Y:S01]  /*0fb0*/  MOV R18, 0x1000 ;  /* 0x0000100000127802 */ /* 0x000fe20000000f00 */
[----:B------:R-:W-:Y:S02]  /*0fc0*/  IMAD.MOV.U32 R13, RZ, RZ, 0x40240000 ;  /* 0x40240000ff0d7424 */ /* 0x000fe400078e00ff */
[----:B------:R-:W-:Y:S02]  /*0fd0*/  IMAD.MOV.U32 R10, RZ, RZ, R26 ;  /* 0x000000ffff0a7224 */ /* 0x000fe400078e001a */
[----:B------:R-:W-:-:S07]  /*0fe0*/  IMAD.MOV.U32 R11, RZ, RZ, R27 ;  /* 0x000000ffff0b7224 */ /* 0x000fce00078e001b */
[----:B------:R-:W-:Y:S05]  /*0ff0*/  CALL.REL.NOINC `($__internal_1_$__cuda_sm20_div_rn_f64_full) ;  /* 0x0000000c00907944 */ /* 0x000fea0003c00000 */
[----:B------:R-:W-:Y:S02]  /*1000*/  IMAD.MOV.U32 R2, RZ, RZ, R32 ;  /* 0x000000ffff027224 */ /* 0x000fe400078e0020 */
[----:B------:R-:W-:-:S07]  /*1010*/  IMAD.MOV.U32 R3, RZ, RZ, R33 ;  /* 0x000000ffff037224 */ /* 0x000fce00078e0021 */
.L_x_17:
[----:B------:R-:W-:Y:S05]  /*1020*/  BSYNC.RECONVERGENT B2 ;  /* 0x0000000000027941 */ /* 0x000fea0003800200 */
.L_x_16:
[-C--:B------:R-:W-:Y:S02]  /*1030*/  DMUL R8, R22, R2.reuse ;  /* 0x0000000216087228 */ /* 0x080fe40000000000 */
[----:B------:R-:W-:-:S06]  /*1040*/  DMUL R10, R30, R2 ;  /* 0x000000021e0a7228 */ /* 0x000fcc0000000000 */
[----:B------:R-:W-:-:S06]  /*1050*/  DSETP.GEU.AND P0, PT, |R8|, 10, PT ;  /* 0x402400000800742a */ /* 0x000fcc0003f0e200 */
[----:B------:R-:W-:-:S14]  /*1060*/  DSETP.GEU.OR P0, PT, |R10|, 10, P0 ;  /* 0x402400000a00742a */ /* 0x000fdc000070e600 */
[----:B------:R-:W-:Y:S05]  /*1070*/  @P0 BRA `(.L_x_18) ;  /* 0xfffffff000d00947 */ /* 0x000fea000383ffff */
[----:B------:R-:W-:Y:S05]  /*1080*/  BSYNC.RECONVERGENT B0 ;  /* 0x0000000000007941 */ /* 0x000fea0003800200 */
.L_x_7:
[----:B------:R-:W-:-:S08]  /*1090*/  DFMA R2, RZ, R30, RZ ;  /* 0x0000001eff02722b */ /* 0x000fd000000000ff */
[----:B------:R-:W-:-:S08]  /*10a0*/  DFMA R2, R26, 12, R2 ;  /* 0x402800001a02782b */ /* 0x000fd00000000002 */
[----:B------:R-:W-:-:S08]  /*10b0*/  DFMA R2, RZ, R22, R2 ;  /* 0x00000016ff02722b */ /* 0x000fd00000000002 */
[----:B------:R-:W-:-:S08]  /*10c0*/  DFMA R6, R2, R2, 36 ;  /* 0x404200000206742b */ /* 0x000fd00000000002 */
[----:B------:R-:W-:-:S14]  /*10d0*/  DSETP.GT.AND P0, PT, R6, 144, PT ;  /* 0x406200000600742a */ /* 0x000fdc0003f04000 */
[----:B------:R-:W-:Y:S05]  /*10e0*/  @!P0 BRA `(.L_x_19) ;  /* 0xfffffff000b08947 */ /* 0x000fea000383ffff */
[----:B------:R-:W-:Y:S05]  /*10f0*/  BSYNC.RECONVERGENT B1 ;  /* 0x0000000000017941 */ /* 0x000fea0003800200 */
.L_x_6:
[----:B------:R-:W-:Y:S01]  /*1100*/  DADD R16, R6, -144 ;  /* 0xc062000006107429 */ /* 0x000fe20000000000 */
[----:B------:R-:W-:Y:S01]  /*1110*/  IMAD.MOV.U32 R12, RZ, RZ, 0x0 ;  /* 0x00000000ff0c7424 */ /* 0x000fe200078e00ff */
[----:B------:R-:W-:Y:S01]  /*1120*/  BSSY.RECONVERGENT B0, `(.L_x_20) ;  /* 0x000001b000007945 */ /* 0x000fe20003800200 */
[----:B------:R-:W-:-:S03]  /*1130*/  IMAD.MOV.U32 R13, RZ, RZ, 0x3fd80000 ;  /* 0x3fd80000ff0d7424 */ /* 0x000fc600078e00ff */
[----:B------:R-:W0:Y:S04]  /*1140*/  MUFU.RSQ64H R15, R17 ;  /* 0x00000011000f7308 */ /* 0x000e280000001c00 */
[----:B------:R-:W-:-:S05]  /*1150*/  VIADD R14, R17, 0xfcb00000 ;  /* 0xfcb00000110e7836 */ /* 0x000fca0000000000 */
        /* <DEDUP_REMOVED lines=11> */
[----:B------:R-:W-:Y:S10]  /*1210*/  @!P0 BRA `(.L_x_21) ;  /* 0x00000000002c8947 */ /* 0x000ff40003800000 */
[----:B------:R-:W-:Y:S01]  /*1220*/  IMAD.MOV.U32 R12, RZ, RZ, R18 ;  /* 0x000000ffff0c7224 */ /* 0x000fe200078e0012 */
[----:B------:R-:W-:Y:S01]  /*1230*/  MOV R0, 0x12b0 ;  /* 0x000012b000007802 */ /* 0x000fe20000000f00 */
[----:B------:R-:W-:Y:S02]  /*1240*/  IMAD.MOV.U32 R6, RZ, RZ, R16 ;  /* 0x000000ffff067224 */ /* 0x000fe400078e0010 */
[----:B------:R-:W-:Y:S02]  /*1250*/  IMAD.MOV.U32 R7, RZ, RZ, R17 ;  /* 0x000000ffff077224 */ /* 0x000fe400078e0011 */
[----:B------:R-:W-:Y:S02]  /*1260*/  IMAD.MOV.U32 R16, RZ, RZ, R28 ;  /* 0x000000ffff107224 */ /* 0x000fe400078e001c */
[----:B------:R-:W-:Y:S02]  /*1270*/  IMAD.MOV.U32 R17, RZ, RZ, R29 ;  /* 0x000000ffff117224 */ /* 0x000fe400078e001d */
[----:B------:R-:W-:-:S02]  /*1280*/  IMAD.MOV.U32 R18, RZ, RZ, R20 ;  /* 0x000000ffff127224 */ /* 0x000fc400078e0014 */
[----:B------:R-:W-:-:S07]  /*1290*/  IMAD.MOV.U32 R19, RZ, RZ, R21 ;  /* 0x000000ffff137224 */ /* 0x000fce00078e0015 */
[----:B------:R-:W-:Y:S05]  /*12a0*/  CALL.REL.NOINC `($__internal_2_$__cuda_sm20_dsqrt_rn_f64_mediumpath_v1) ;  /* 0x0000001000507944 */ /* 0x000fea0003c00000 */
[----:B------:R-:W-:Y:S02]  /*12b0*/  IMAD.MOV.U32 R6, RZ, RZ, R12 ;  /* 0x000000ffff067224 */ /* 0x000fe400078e000c */
[----:B------:R-:W-:-:S07]  /*12c0*/  IMAD.MOV.U32 R7, RZ, RZ, R13 ;  /* 0x000000ffff077224 */ /* 0x000fce00078e000d */
.L_x_21:
[----:B------:R-:W-:Y:S05]  /*12d0*/  BSYNC.RECONVERGENT B0 ;  /* 0x0000000000007941 */ /* 0x000fea0003800200 */
.L_x_20:
[----:B------:R-:W-:Y:S01]  /*12e0*/  DADD R12, R2, -R6 ;  /* 0x00000000020c7229 */ /* 0x000fe20000000806 */
[----:B------:R-:W-:Y:S07]  /*12f0*/  BSSY.RECONVERGENT B0, `(.L_x_22) ;  /* 0x0000018000007945 */ /* 0x000fee0003800200 */
[-C--:B------:R-:W-:Y:S02]  /*1300*/  DMUL R6, R26, R12.reuse ;  /* 0x0000000c1a067228 */ /* 0x080fe40000000000 */
[----:B------:R-:W-:-:S02]  /*1310*/  DMUL R30, R30, R12 ;  /* 0x0000000c1e1e7228 */ /* 0x000fc40000000000 */
[----:B------:R-:W-:-:S04]  /*1320*/  DMUL R22, R22, R12 ;  /* 0x0000000c16167228 */ /* 0x000fc80000000000 */
[----:B------:R-:W-:-:S08]  /*1330*/  DADD R2, R6, -12 ;  /* 0xc028000006027429 */ /* 0x000fd00000000000 */
[----:B------:R-:W-:-:S08]  /*1340*/  DMUL R14, R2, R2 ;  /* 0x00000002020e7228 */ /* 0x000fd00000000000 */
[----:B------:R-:W-:-:S08]  /*1350*/  DFMA R14, R30, R30, R14 ;  /* 0x0000001e1e0e722b */ /* 0x000fd0000000000e */
[----:B------:R-:W-:-:S06]  /*1360*/  DFMA R18, R22, R22, R14 ;  /* 0x000000161612722b */ /* 0x000fcc000000000e */
[----:B------:R-:W0:Y:S04]  /*1370*/  MUFU.RCP64H R13, R19 ;  /* 0x00000013000d7308 */ /* 0x000e280000001800 */
[----:B------:R-:W-:-:S05]  /*1380*/  VIADD R12, R19, 0x300402 ;  /* 0x00300402130c7836 */ /* 0x000fca0000000000 */
[----:B------:R-:W-:Y:S01]  /*1390*/  FSETP.GEU.AND P0, PT, |R12|, 5.8789094863358348022e-39, PT ;  /* 0x004004020c00780b */ /* 0x000fe20003f0e200 */
[----:B0-----:R-:W-:-:S08]  /*13a0*/  DFMA R14, -R18, R12, 1 ;  /* 0x3ff00000120e742b */ /* 0x001fd0000000010c */
[----:B------:R-:W-:-:S08]  /*13b0*/  DFMA R14, R14, R14, R14 ;  /* 0x0000000e0e0e722b */ /* 0x000fd0000000000e */
[----:B------:R-:W-:-:S08]  /*13c0*/  DFMA R14, R12, R14, R12 ;  /* 0x0000000e0c0e722b */ /* 0x000fd0000000000c */
[----:B------:R-:W-:-:S08]  /*13d0*/  DFMA R16, -R18, R14, 1 ;  /* 0x3ff000001210742b */ /* 0x000fd0000000010e */
[----:B------:R-:W-:Y:S01]  /*13e0*/  DFMA R16, R14, R16, R14 ;  /* 0x000000100e10722b */ /* 0x000fe2000000000e */
[----:B------:R-:W-:Y:S10]  /*13f0*/  @P0 BRA `(.L_x_23) ;  /* 0x00000000001c0947 */ /* 0x000ff40003800000 */
[----:B------:R-:W-:Y:S01]  /*1400*/  LOP3.LUT R0, R19, 0x7fffffff, RZ, 0xc0, !PT ;  /* 0x7fffffff13007812 */ /* 0x000fe200078ec0ff */
[----:B------:R-:W-:-:S04]  /*1410*/  IMAD.MOV.U32 R16, RZ, RZ, R18 ;  /* 0x000000ffff107224 */ /* 0x000fc800078e0012 */
[----:B------:R-:W-:Y:S01]  /*1420*/  VIADD R18, R0, 0xfff00000 ;  /* 0xfff0000000127836 */ /* 0x000fe20000000000 */
[----:B------:R-:W-:-:S07]  /*1430*/  MOV R0, 0x1450 ;  /* 0x0000145000007802 */ /* 0x000fce0000000f00 */
[----:B------:R-:W-:Y:S05]  /*1440*/  CALL.REL.NOINC `($__internal_0_$__cuda_sm20_dblrcp_rn_slowpath_v3) ;  /* 0x0000000400dc7944 */ /* 0x000fea0003c00000 */
[----:B------:R-:W-:Y:S01]  /*1450*/  IMAD.MOV.U32 R16, RZ, RZ, R20 ;  /* 0x000000ffff107224 */ /* 0x000fe200078e0014 */
[----:B------:R-:W-:-:S07]  /*1460*/  MOV R17, R21 ;  /* 0x0000001500117202 */ /* 0x000fce0000000f00 */
.L_x_23:
[----:B------:R-:W-:Y:S05]  /*1470*/  BSYNC.RECONVERGENT B0 ;  /* 0x0000000000007941 */ /* 0x000fea0003800200 */
.L_x_22:
[----:B------:R-:W-:Y:S01]  /*1480*/  DADD R6, -R6, 4 ;  /* 0x4010000006067429 */ /* 0x000fe20000000100 */
[----:B------:R-:W-:Y:S01]  /*1490*/  BSSY.RECONVERGENT B0, `(.L_x_24) ;  /* 0x0000019000007945 */ /* 0x000fe20003800200 */
[----:B------:R-:W-:Y:S02]  /*14a0*/  DADD R12, -R30, 4 ;  /* 0x401000001e0c7429 */ /* 0x000fe40000000100 */
[----:B------:R-:W-:Y:S02]  /*14b0*/  DADD R14, -R22, -1 ;  /* 0xbff00000160e7429 */ /* 0x000fe40000000100 */
[----:B------:R-:W-:Y:S02]  /*14c0*/  DMUL R2, R2, R16 ;  /* 0x0000001002027228 */ /* 0x000fe40000000000 */
[----:B------:R-:W-:Y:S02]  /*14d0*/  DMUL R18, R6, R6 ;  /* 0x0000000606127228 */ /* 0x000fe40000000000 */
[----:B------:R-:W-:-:S02]  /*14e0*/  DMUL R30, R30, R16 ;  /* 0x000000101e1e7228 */ /* 0x000fc40000000000 */
[----:B------:R-:W-:-:S04]  /*14f0*/  DMUL R22, R22, R16 ;  /* 0x0000001016167228 */ /* 0x000fc80000000000 */
        /* <DEDUP_REMOVED lines=16> */
[----:B------:R-:W-:Y:S02]  /*1600*/  IMAD.MOV.U32 R16, RZ, RZ, R20 ;  /* 0x000000ffff107224 */ /* 0x000fe400078e0014 */
[----:B------:R-:W-:-:S07]  /*1610*/  IMAD.MOV.U32 R17, RZ, RZ, R21 ;  /* 0x000000ffff117224 */ /* 0x000fce00078e0015 */
.L_x_25:
[----:B------:R-:W-:Y:S05]  /*1620*/  BSYNC.RECONVERGENT B0 ;  /* 0x0000000000007941 */ /* 0x000fea0003800200 */
.L_x_24:
[----:B------:R-:W0:Y:S01]  /*1630*/  MUFU.RCP64H R19, 20 ;  /* 0x4034000000137908 */ /* 0x000e220000001800 */
[----:B------:R-:W-:Y:S01]  /*1640*/  IMAD.MOV.U32 R26, RZ, RZ, 0x0 ;  /* 0x00000000ff1a7424 */ /* 0x000fe200078e00ff */
[-C--:B------:R-:W-:Y:S01]  /*1650*/  DMUL R12, R12, R16.reuse ;  /* 0x000000100c0c7228 */ /* 0x080fe20000000000 */
[----:B------:R-:W-:Y:S01]  /*1660*/  IMAD.MOV.U32 R27, RZ, RZ, 0x40340000 ;  /* 0x40340000ff1b7424 */ /* 0x000fe200078e00ff */
[-C--:B------:R-:W-:Y:S01]  /*1670*/  DMUL R6, R6, R16.reuse ;  /* 0x0000001006067228 */ /* 0x080fe20000000000 */
[----:B------:R-:W-:Y:S01]  /*1680*/  IMAD.MOV.U32 R18, RZ, RZ, 0x1 ;  /* 0x00000001ff127424 */ /* 0x000fe200078e00ff */
[----:B------:R-:W-:Y:S01]  /*1690*/  DMUL R14, R14, R16 ;  /* 0x000000100e0e7228 */ /* 0x000fe20000000000 */
[----:B------:R-:W1:Y:S01]  /*16a0*/  LDCU UR4, c[0x0][0x388] ;  /* 0x00007100ff0477ac */ /* 0x000e620008000800 */
[----:B------:R-:W-:Y:S01]  /*16b0*/  FSETP.GEU.AND P1, PT, |R11|, 6.5827683646048100446e-37, PT ;  /* 0x036000000b00780b */ /* 0x000fe20003f2e200 */
[----:B------:R-:W-:Y:S01]  /*16c0*/  BSSY.RECONVERGENT B0, `(.L_x_26) ;  /* 0x0000021000007945 */ /* 0x000fe20003800200 */
[----:B------:R-:W-:-:S02]  /*16d0*/  DFMA R12, R30, R12, RZ ;  /* 0x0000000c1e0c722b */ /* 0x000fc400000000ff */
[----:B0-----:R-:W-:-:S06]  /*16e0*/  DFMA R20, R18, -R26, 1 ;  /* 0x3ff000001214742b */ /* 0x001fcc000000081a */
[----:B------:R-:W-:Y:S02]  /*16f0*/  DFMA R2, R2, R6, R12 ;  /* 0x000000060202722b */ /* 0x000fe4000000000c */
[----:B------:R-:W-:Y:S01]  /*1700*/  DFMA R20, R20, R20, R20 ;  /* 0x000000141414722b */ /* 0x000fe20000000014 */
[----:B-1----:R-:W-:-:S05]  /*1710*/  UIADD3 UR4, UPT, UPT, UR4, -0x1, URZ ;  /* 0xffffffff04047890 */ /* 0x002fca000fffe0ff */
[----:B------:R-:W-:Y:S02]  /*1720*/  DFMA R2, R22, R14, R2 ;  /* 0x0000000e1602722b */ /* 0x000fe40000000002 */
[----:B------:R-:W-:-:S06]  /*1730*/  DFMA R20, R18, R20, R18 ;  /* 0x000000141214722b */ /* 0x000fcc0000000012 */
[----:B------:R-:W-:Y:S02]  /*1740*/  DSETP.MAX.AND P2, P3, RZ, R2, PT ;  /* 0x00000002ff00722a */ /* 0x000fe40003b4f000 */
[----:B------:R-:W-:Y:S02]  /*1750*/  IMAD.MOV.U32 R13, RZ, RZ, R2 ;  /* 0x000000ffff0d7224 */ /* 0x000fe400078e0002 */
[----:B------:R-:W-:Y:S01]  /*1760*/  IMAD.MOV.U32 R2, RZ, RZ, RZ ;  /* 0x000000ffff027224 */ /* 0x000fe200078e00ff */
[----:B------:R-:W-:-:S04]  /*1770*/  DFMA R18, R20, -R26, 1 ;  /* 0x3ff000001412742b */ /* 0x000fc8000000081a */
[----:B------:R-:W-:-:S04]  /*1780*/  SEL R2, R2, R13, P2 ;  /* 0x0000000d02027207 */ /* 0x000fc80001000000 */
[----:B------:R-:W-:-:S08]  /*1790*/  DFMA R18, R20, R18, R20 ;  /* 0x000000121412722b */ /* 0x000fd00000000014 */
[----:B------:R-:W-:-:S08]  /*17a0*/  DMUL R20, R10, R18 ;  /* 0x000000120a147228 */ /* 0x000fd00000000000 */
[----:B------:R-:W-:-:S08]  /*17b0*/  DFMA R6, R20, -20, R10 ;  /* 0xc03400001406782b */ /* 0x000fd0000000000a */
[----:B------:R-:W-:Y:S01]  /*17c0*/  DFMA R6, R18, R6, R20 ;  /* 0x000000061206722b */ /* 0x000fe20000000014 */
[----:B------:R-:W0:Y:S09]  /*17d0*/  I2F.F64 R20, UR4 ;  /* 0x0000000400147d12 */ /* 0x000e320008201c00 */
[----:B------:R-:W-:-:S05]  /*17e0*/  FFMA R0, RZ, 2.8125, R7 ;  /* 0x40340000ff007823 */ /* 0x000fca0000000007 */
[----:B------:R-:W-:Y:S01]  /*17f0*/  FSETP.GT.AND P0, PT, |R0|, 1.469367938527859385e-39, PT ;  /* 0x001000000000780b */ /* 0x000fe20003f04200 */
[----:B------:R-:W-:-:S05]  /*1800*/  IMAD.MOV.U32 R0, RZ, RZ, RZ ;  /* 0x000000ffff007224 */ /* 0x000fca00078e00ff */
[----:B------:R-:W-:Y:S02]  /*1810*/  FSEL R15, R0, R3, P2 ;  /* 0x00000003000f7208 */ /* 0x000fe40001000000 */
[----:B------:R-:W-:-:S05]  /*1820*/  @P3 LOP3.LUT R15, R3, 0x80000, RZ, 0xfc, !PT ;  /* 0x00080000030f3812 */ /* 0x000fca00078efcff */
[----:B------:R-:W-:Y:S01]  /*1830*/  IMAD.MOV.U32 R3, RZ, RZ, R15 ;  /* 0x000000ffff037224 */ /* 0x000fe200078e000f */
[----:B0-----:R-:W-:Y:S06]  /*1840*/  @P0 BRA P1, `(.L_x_27) ;  /* 0x0000000000200947 */ /* 0x001fec0000800000 */
[----:B------:R-:W-:Y:S01]  /*1850*/  IMAD.MOV.U32 R12, RZ, RZ, R10 ;  /* 0x000000ffff0c7224 */ /* 0x000fe200078e000a */
[----:B------:R-:W-:Y:S01]  /*1860*/  MOV R18, 0x18b0 ;  /* 0x000018b000127802 */ /* 0x000fe20000000f00 */
[----:B------:R-:W-:Y:S02]  /*1870*/  IMAD.MOV.U32 R13, RZ, RZ, R11 ;  /* 0x000000ffff0d7224 */ /* 0x000fe400078e000b */
[----:B------:R-:W-:Y:S02]  /*1880*/  IMAD.MOV.U32 R10, RZ, RZ, RZ ;  /* 0x000000ffff0a7224 */ /* 0x000fe400078e00ff */
[----:B------:R-:W-:-:S07]  /*1890*/  IMAD.MOV.U32 R11, RZ, RZ, 0x40340000 ;  /* 0x40340000ff0b7424 */ /* 0x000fce00078e00ff */
[----:B------:R-:W-:Y:S05]  /*18a0*/  CALL.REL.NOINC `($__internal_1_$__cuda_sm20_div_rn_f64_full) ;  /* 0x0000000400647944 */ /* 0x000fea0003c00000 */
[----:B------:R-:W-:Y:S02]  /*18b0*/  IMAD.MOV.U32 R6, RZ, RZ, R32 ;  /* 0x000000ffff067224 */ /* 0x000fe400078e0020 */
[----:B------:R-:W-:-:S07]  /*18c0*/  IMAD.MOV.U32 R7, RZ, RZ, R33 ;  /* 0x000000ffff077224 */ /* 0x000fce00078e0021 */
.L_x_27:
[----:B------:R-:W-:Y:S05]  /*18d0*/  BSYNC.RECONVERGENT B0 ;  /* 0x0000000000007941 */ /* 0x000fea0003800200 */
.L_x_26:
[----:B------:R-:W0:Y:S01]  /*18e0*/  MUFU.RCP64H R11, 20 ;  /* 0x40340000000b7908 */ /* 0x000e220000001800 */
[----:B------:R-:W-:Y:S01]  /*18f0*/  IMAD.MOV.U32 R12, RZ, RZ, 0x0 ;  /* 0x00000000ff0c7424 */ /* 0x000fe200078e00ff */
[----:B------:R-:W1:Y:S01]  /*1900*/  LDCU UR4, c[0x0][0x388] ;  /* 0x00007100ff0477ac */ /* 0x000e620008000800 */
[----:B------:R-:W-:Y:S01]  /*1910*/  IMAD.MOV.U32 R13, RZ, RZ, 0x40340000 ;  /* 0x40340000ff0d7424 */ /* 0x000fe200078e00ff */
[----:B------:R-:W-:Y:S01]  /*1920*/  FSETP.GEU.AND P1, PT, |R9|, 6.5827683646048100446e-37, PT ;  /* 0x036000000900780b */ /* 0x000fe20003f2e200 */
[----:B------:R-:W-:Y:S01]  /*1930*/  IMAD.MOV.U32 R10, RZ, RZ, 0x1 ;  /* 0x00000001ff0a7424 */ /* 0x000fe200078e00ff */
[----:B------:R-:W-:Y:S05]  /*1940*/  BSSY.RECONVERGENT B0, `(.L_x_28) ;  /* 0x0000018000007945 */ /* 0x000fea0003800200 */
[----:B0-----:R-:W-:Y:S01]  /*1950*/  DFMA R14, R10, -R12, 1 ;  /* 0x3ff000000a0e742b */ /* 0x001fe2000000080c */
[----:B-1----:R-:W0:Y:S07]  /*1960*/  I2F.F64 R22, UR4 ;  /* 0x0000000400167d12 */ /* 0x002e2e0008201c00 */
[----:B------:R-:W-:-:S08]  /*1970*/  DFMA R14, R14, R14, R14 ;  /* 0x0000000e0e0e722b */ /* 0x000fd0000000000e */
[----:B------:R-:W-:Y:S02]  /*1980*/  DFMA R14, R10, R14, R10 ;  /* 0x0000000e0a0e722b */ /* 0x000fe4000000000a */
[----:B------:R-:W-:-:S06]  /*1990*/  DADD R10, R6, 0.5 ;  /* 0x3fe00000060a7429 */ /* 0x000fcc0000000000 */
[----:B------:R-:W-:Y:S02]  /*19a0*/  DFMA R12, R14, -R12, 1 ;  /* 0x3ff000000e0c742b */ /* 0x000fe4000000080c */
[----:B0-----:R-:W-:-:S06]  /*19b0*/  DFMA R10, -R10, R22, R20 ;  /* 0x000000160a0a722b */ /* 0x001fcc0000000114 */
[----:B------:R-:W-:Y:S01]  /*19c0*/  DFMA R16, R14, R12, R14 ;  /* 0x0000000c0e10722b */ /* 0x000fe2000000000e */
[----:B------:R0:W1:Y:S07]  /*19d0*/  F2I.F64.TRUNC R19, R10 ;  /* 0x0000000a00137311 */ /* 0x00006e000030d100 */
[----:B------:R-:W-:-:S08]  /*19e0*/  DMUL R12, R8, R16 ;  /* 0x00000010080c7228 */ /* 0x000fd00000000000 */
[----:B------:R-:W-:-:S08]  /*19f0*/  DFMA R14, R12, -20, R8 ;  /* 0xc03400000c0e782b */ /* 0x000fd00000000008 */
[----:B------:R-:W-:-:S10]  /*1a00*/  DFMA R6, R16, R14, R12 ;  /* 0x0000000e1006722b */ /* 0x000fd4000000000c */
[----:B------:R-:W-:-:S05]  /*1a10*/  FFMA R0, RZ, 2.8125, R7 ;  /* 0x40340000ff007823 */ /* 0x000fca0000000007 */
[----:B------:R-:W-:-:S13]  /*1a20*/  FSETP.GT.AND P0, PT, |R0|, 1.469367938527859385e-39, PT ;  /* 0x001000000000780b */ /* 0x000fda0003f04200 */
[----:B01----:R-:W-:Y:S05]  /*1a30*/  @P0 BRA P1, `(.L_x_29) ;  /* 0x0000000000200947 */ /* 0x003fea0000800000 */
        /* <DEDUP_REMOVED lines=8> */
.L_x_29:
[----:B------:R-:W-:Y:S05]  /*1ac0*/  BSYNC.RECONVERGENT B0 ;  /* 0x0000000000007941 */ /* 0x000fea0003800200 */
.L_x_28:
[----:B------:R-:W-:Y:S01]  /*1ad0*/  DADD R6, R6, 0.5 ;  /* 0x3fe0000006067429 */ /* 0x000fe20000000000 */
[----:B------:R-:W0:Y:S01]  /*1ae0*/  LDC.64 R8, c[0x0][0x380] ;  /* 0x0000e000ff087b82 */ /* 0x000e220000000a00 */
[----:B------:R-:W1:Y:S01]  /*1af0*/  LDCU UR4, c[0x0][0x388] ;  /* 0x00007100ff0477ac */ /* 0x000e620008000800 */
[----:B------:R-:W-:Y:S02]  /*1b00*/  R2UR UR6, R24 ;  /* 0x00000000180672ca */ /* 0x000fe400000e0000 */
[----:B------:R-:W-:-:S03]  /*1b10*/  R2UR UR7, R25 ;  /* 0x00000000190772ca */ /* 0x000fc600000e0000 */
[----:B------:R-:W-:-:S10]  /*1b20*/  DMUL R6, R22, R6 ;  /* 0x0000000616067228 */ /* 0x000fd40000000000 */
[----:B------:R-:W1:Y:S02]  /*1b30*/  F2I.F64.TRUNC R6, R6 ;  /* 0x0000000600067311 */ /* 0x000e64000030d100 */
[----:B-1----:R-:W-:-:S04]  /*1b40*/  IMAD R19, R19, UR4, R6 ;  /* 0x0000000413137c24 */ /* 0x002fc8000f8e0206 */
[----:B0-----:R-:W-:-:S05]  /*1b50*/  IMAD.WIDE R8, R19, 0x8, R8 ;  /* 0x0000000813087825 */ /* 0x001fca00078e0208 */
[----:B------:R0:W-:Y:S01]  /*1b60*/  REDG.E.ADD.F64.RN.STRONG.GPU desc[UR6][R8.64], R2 ;  /* 0x00000002080079a6 */ /* 0x0001e2000c12ff06 */
[----:B------:R-:W-:-:S04]  /*1b70*/  MOV R0, 0x18 ;  /* 0x0000001800007802 */ /* 0x000fc80000000f00 */
[----:B------:R0:W1:Y:S03]  /*1b80*/  LDC.64 R10, c[0x4][R0] ;  /* 0x01000000000a7b82 */ /* 0x0000660000000a00 */
[----:B------:R-:W-:-:S07]  /*1b90*/  LEPC R20, `(.L_x_30) ;  /* 0x000000001014794e */ /* 0x000fce0000000000 */
[----:B01----:R-:W-:Y:S05]  /*1ba0*/  CALL.ABS.NOINC R10 ;  /* 0x000000000a007343 */ /* 0x003fea0003c00000 */
.L_x_30:
[----:B------:R-:W-:Y:S05]  /*1bb0*/  EXIT ;  /* 0x000000000000794d */ /* 0x000fea0003800000 */
        .weak           $__internal_0_$__cuda_sm20_dblrcp_rn_slowpath_v3
        .type           $__internal_0_$__cuda_sm20_dblrcp_rn_slowpath_v3,@function
        .size           $__internal_0_$__cuda_sm20_dblrcp_rn_slowpath_v3,($__internal_1_$__cuda_sm20_div_rn_f64_full - $__internal_0_$__cuda_sm20_dblrcp_rn_slowpath_v3)
$__internal_0_$__cuda_sm20_dblrcp_rn_slowpath_v3:
[----:B------:R-:W-:Y:S01]  /*1bc0*/  IMAD.MOV.U32 R17, RZ, RZ, R19 ;  /* 0x000000ffff117224 */ /* 0x000fe200078e0013 */
[----:B------:R-:W-:Y:S05]  /*1bd0*/  BSSY.RECONVERGENT B1, `(.L_x_31) ;  /* 0x0000023000017945 */ /* 0x000fea0003800200 */
[----:B------:R-:W-:-:S14]  /*1be0*/  DSETP.GTU.AND P0, PT, |R16|, +INF , PT ;  /* 0x7ff000001000742a */ /* 0x000fdc0003f0c200 */
[----:B------:R-:W-:Y:S05]  /*1bf0*/  @P0 BRA `(.L_x_32) ;  /* 0x0000000000780947 */ /* 0x000fea0003800000 */
[----:B------:R-:W-:-:S05]  /*1c00*/  LOP3.LUT R26, R19, 0x7fffffff, RZ, 0xc0, !PT ;  /* 0x7fffffff131a7812 */ /* 0x000fca00078ec0ff */
[----:B------:R-:W-:-:S05]  /*1c10*/  VIADD R19, R26, 0xffffffff ;  /* 0xffffffff1a137836 */ /* 0x000fca0000000000 */
[----:B------:R-:W-:-:S13]  /*1c20*/  ISETP.GE.U32.AND P0, PT, R19, 0x7fefffff, PT ;  /* 0x7fefffff1300780c */ /* 0x000fda0003f06070 */
[----:B------:R-:W-:Y:S01]  /*1c30*/  @P0 LOP3.LUT R21, R17, 0x7ff00000, RZ, 0x3c, !PT ;  /* 0x7ff0000011150812 */ /* 0x000fe200078e3cff */
[----:B------:R-:W-:Y:S01]  /*1c40*/  @P0 IMAD.MOV.U32 R20, RZ, RZ, RZ ;  /* 0x000000ffff140224 */ /* 0x000fe200078e00ff */
[----:B------:R-:W-:Y:S06]  /*1c50*/  @P0 BRA `(.L_x_33) ;  /* 0x0000000000680947 */ /* 0x000fec0003800000 */
[----:B------:R-:W-:-:S13]  /*1c60*/  ISETP.GE.U32.AND P0, PT, R26, 0x1000001, PT ;  /* 0x010000011a00780c */ /* 0x000fda0003f06070 */
[----:B------:R-:W-:Y:S05]  /*1c70*/  @!P0 BRA `(.L_x_34) ;  /* 0x0000000000348947 */ /* 0x000fea0003800000 */
[----:B------:R-:W-:Y:S02]  /*1c80*/  VIADD R21, R17, 0xc0200000 ;  /* 0xc020000011157836 */ /* 0x000fe40000000000 */
[----:B------:R-:W-:Y:S02]  /*1c90*/  IMAD.MOV.U32 R20, RZ, RZ, R16 ;  /* 0x000000ffff147224 */ /* 0x000fe400078e0010 */
[----:B------:R-:W0:Y:S04]  /*1ca0*/  MUFU.RCP64H R19, R21 ;  /* 0x0000001500137308 */ /* 0x000e280000001800 */
[----:B0-----:R-:W-:-:S08]  /*1cb0*/  DFMA R26, -R20, R18, 1 ;  /* 0x3ff00000141a742b */ /* 0x001fd00000000112 */
[----:B------:R-:W-:-:S08]  /*1cc0*/  DFMA R26, R26, R26, R26 ;  /* 0x0000001a1a1a722b */ /* 0x000fd0000000001a */
[----:B------:R-:W-:-:S08]  /*1cd0*/  DFMA R26, R18, R26, R18 ;  /* 0x0000001a121a722b */ /* 0x000fd00000000012 */
[----:B------:R-:W-:-:S08]  /*1ce0*/  DFMA R18, -R20, R26, 1 ;  /* 0x3ff000001412742b */ /* 0x000fd0000000011a */
[----:B------:R-:W-:-:S08]  /*1cf0*/  DFMA R18, R26, R18, R26 ;  /* 0x000000121a12722b */ /* 0x000fd0000000001a */
[----:B------:R-:W-:-:S08]  /*1d00*/  DMUL R18, R18, 2.2250738585072013831e-308 ;  /* 0x0010000012127828 */ /* 0x000fd00000000000 */
[----:B------:R-:W-:-:S08]  /*1d10*/  DFMA R16, -R16, R18, 1 ;  /* 0x3ff000001010742b */ /* 0x000fd00000000112 */
[----:B------:R-:W-:-:S08]  /*1d20*/  DFMA R16, R16, R16, R16 ;  /* 0x000000101010722b */ /* 0x000fd00000000010 */
[----:B------:R-:W-:Y:S01]  /*1d30*/  DFMA R20, R18, R16, R18 ;  /* 0x000000101214722b */ /* 0x000fe20000000012 */
[----:B------:R-:W-:Y:S10]  /*1d40*/  BRA `(.L_x_33) ;  /* 0x00000000002c7947 */ /* 0x000ff40003800000 */
.L_x_34:
[----:B------:R-:W-:-:S06]  /*1d50*/  DMUL R16, R16, 8.11296384146066816958e+31 ;  /* 0x4690000010107828 */ /* 0x000fcc0000000000 */
[----:B------:R-:W0:Y:S02]  /*1d60*/  MUFU.RCP64H R19, R17 ;  /* 0x0000001100137308 */ /* 0x000e240000001800 */
[----:B0-----:R-:W-:-:S08]  /*1d70*/  DFMA R20, -R16, R18, 1 ;  /* 0x3ff000001014742b */ /* 0x001fd00000000112 */
[----:B------:R-:W-:-:S08]  /*1d80*/  DFMA R20, R20, R20, R20 ;  /* 0x000000141414722b */ /* 0x000fd00000000014 */
[----:B------:R-:W-:-:S08]  /*1d90*/  DFMA R20, R18, R20, R18 ;  /* 0x000000141214722b */ /* 0x000fd00000000012 */
[----:B------:R-:W-:-:S08]  /*1da0*/  DFMA R18, -R16, R20, 1 ;  /* 0x3ff000001012742b */ /* 0x000fd00000000114 */
[----:B------:R-:W-:-:S08]  /*1db0*/  DFMA R18, R20, R18, R20 ;  /* 0x000000121412722b */ /* 0x000fd00000000014 */
[----:B------:R-:W-:Y:S01]  /*1dc0*/  DMUL R20, R18, 8.11296384146066816958e+31 ;  /* 0x4690000012147828 */ /* 0x000fe20000000000 */
[----:B------:R-:W-:Y:S10]  /*1dd0*/  BRA `(.L_x_33) ;  /* 0x0000000000087947 */ /* 0x000ff40003800000 */
.L_x_32:
[----:B------:R-:W-:Y:S01]  /*1de0*/  LOP3.LUT R21, R17, 0x80000, RZ, 0xfc, !PT ;  /* 0x0008000011157812 */ /* 0x000fe200078efcff */
[----:B------:R-:W-:-:S07]  /*1df0*/  IMAD.MOV.U32 R20, RZ, RZ, R16 ;  /* 0x000000ffff147224 */ /* 0x000fce00078e0010 */
.L_x_33:
[----:B------:R-:W-:Y:S05]  /*1e00*/  BSYNC.RECONVERGENT B1 ;  /* 0x0000000000017941 */ /* 0x000fea0003800200 */
.L_x_31:
[----:B------:R-:W-:Y:S01]  /*1e10*/  IMAD.MOV.U32 R16, RZ, RZ, R0 ;  /* 0x000000ffff107224 */ /* 0x000fe200078e0000 */
[----:B------:R-:W-:-:S04]  /*1e20*/  MOV R17, 0x0 ;  /* 0x0000000000117802 */ /* 0x000fc80000000f00 */
[----:B------:R-:W-:Y:S05]  /*1e30*/  RET.REL.NODEC R16 `(_Z11ray_tracingPdi) ;  /* 0xffffffe010707950 */ /* 0x000fea0003c3ffff */
        .weak           $__internal_1_$__cuda_sm20_div_rn_f64_full
        .type           $__internal_1_$__cuda_sm20_div_rn_f64_full,@function
        .size           $__internal_1_$__cuda_sm20_div_rn_f64_full,($__internal_2_$__cuda_sm20_dsqrt_rn_f64_mediumpath_v1 - $__internal_1_$__cuda_sm20_div_rn_f64_full)
$__internal_1_$__cuda_sm20_div_rn_f64_full:
[C---:B------:R-:W-:Y:S01]  /*1e40*/  FSETP.GEU.AND P0, PT, |R11|.reuse, 1.469367938527859385e-39, PT ;  /* 0x001000000b00780b */ /* 0x040fe20003f0e200 */
[----:B------:R-:W-:Y:S01]  /*1e50*/  IMAD.MOV.U32 R32, RZ, RZ, 0x1 ;  /* 0x00000001ff207424 */ /* 0x000fe200078e00ff */
[----:B------:R-:W-:Y:S01]  /*1e60*/  LOP3.LUT R6, R11, 0x800fffff, RZ, 0xc0, !PT ;  /* 0x800fffff0b067812 */ /* 0x000fe200078ec0ff */
[----:B------:R-:W-:Y:S01]  /*1e70*/  IMAD.MOV.U32 R0, RZ, RZ, 0x1ca00000 ;  /* 0x1ca00000ff007424 */ /* 0x000fe200078e00ff */
[C---:B------:R-:W-:Y:S01]  /*1e80*/  FSETP.GEU.AND P2, PT, |R13|.reuse, 1.469367938527859385e-39, PT ;  /* 0x001000000d00780b */ /* 0x040fe20003f4e200 */
[----:B------:R-:W-:Y:S01]  /*1e90*/  BSSY.RECONVERGENT B3, `(.L_x_35) ;  /* 0x0000052000037945 */ /* 0x000fe20003800200 */
[----:B------:R-:W-:Y:S01]  /*1ea0*/  LOP3.LUT R7, R6, 0x3ff00000, RZ, 0xfc, !PT ;  /* 0x3ff0000006077812 */ /* 0x000fe200078efcff */
[----:B------:R-:W-:Y:S01]  /*1eb0*/  IMAD.MOV.U32 R6, RZ, RZ, R10 ;  /* 0x000000ffff067224 */ /* 0x000fe200078e000a */
[----:B------:R-:W-:Y:S02]  /*1ec0*/  LOP3.LUT R16, R13, 0x7ff00000, RZ, 0xc0, !PT ;  /* 0x7ff000000d107812 */ /* 0x000fe400078ec0ff */
[----:B------:R-:W-:-:S03]  /*1ed0*/  LOP3.LUT R17, R11, 0x7ff00000, RZ, 0xc0, !PT ;  /* 0x7ff000000b117812 */ /* 0x000fc600078ec0ff */
[----:B------:R-:W-:Y:S01]  /*1ee0*/  @!P0 DMUL R6, R10, 8.98846567431157953865e+307 ;  /* 0x7fe000000a068828 */ /* 0x000fe20000000000 */
[C---:B------:R-:W-:Y:S01]  /*1ef0*/  ISETP.GE.U32.AND P1, PT, R16.reuse, R17, PT ;  /* 0x000000111000720c */ /* 0x040fe20003f26070 */
[----:B------:R-:W-:Y:S02]  /*1f00*/  IMAD.MOV.U32 R38, RZ, RZ, R16 ;  /* 0x000000ffff267224 */ /* 0x000fe400078e0010 */
[----:B------:R-:W-:Y:S01]  /*1f10*/  @!P2 LOP3.LUT R35, R11, 0x7ff00000, RZ, 0xc0, !PT ;  /* 0x7ff000000b23a812 */ /* 0x000fe200078ec0ff */
[----:B------:R-:W-:Y:S01]  /*1f20*/  @!P2 IMAD.MOV.U32 R34, RZ, RZ, RZ ;  /* 0x000000ffff22a224 */ /* 0x000fe200078e00ff */
[----:B------:R-:W0:Y:S02]  /*1f30*/  MUFU.RCP64H R33, R7 ;  /* 0x0000000700217308 */ /* 0x000e240000001800 */
[----:B------:R-:W-:Y:S02]  /*1f40*/  @!P2 ISETP.GE.U32.AND P3, PT, R16, R35, PT ;  /* 0x000000231000a20c */ /* 0x000fe40003f66070 */
[----:B------:R-:W-:-:S02]  /*1f50*/  @!P0 LOP3.LUT R17, R7, 0x7ff00000, RZ, 0xc0, !PT ;  /* 0x7ff0000007118812 */ /* 0x000fc400078ec0ff */
[----:B------:R-:W-:-:S03]  /*1f60*/  @!P2 SEL R35, R0, 0x63400000, !P3 ;  /* 0x634000000023a807 */ /* 0x000fc60005800000 */
[----:B------:R-:W-:Y:S01]  /*1f70*/  VIADD R39, R17, 0xffffffff ;  /* 0xffffffff11277836 */ /* 0x000fe20000000000 */
[----:B------:R-:W-:-:S04]  /*1f80*/  @!P2 LOP3.LUT R35, R35, 0x80000000, R13, 0xf8, !PT ;  /* 0x800000002323a812 */ /* 0x000fc800078ef80d */
[----:B------:R-:W-:Y:S01]  /*1f90*/  @!P2 LOP3.LUT R35, R35, 0x100000, RZ, 0xfc, !PT ;  /* 0x001000002323a812 */ /* 0x000fe200078efcff */
[----:B0-----:R-:W-:-:S08]  /*1fa0*/  DFMA R14, R32, -R6, 1 ;  /* 0x3ff00000200e742b */ /* 0x001fd00000000806 */
[----:B------:R-:W-:-:S08]  /*1fb0*/  DFMA R14, R14, R14, R14 ;  /* 0x0000000e0e0e722b */ /* 0x000fd0000000000e */
[----:B------:R-:W-:Y:S01]  /*1fc0*/  DFMA R32, R32, R14, R32 ;  /* 0x0000000e2020722b */ /* 0x000fe20000000020 */
[----:B------:R-:W-:Y:S01]  /*1fd0*/  SEL R15, R0, 0x63400000, !P1 ;  /* 0x63400000000f7807 */ /* 0x000fe20004800000 */
[----:B------:R-:W-:-:S03]  /*1fe0*/  IMAD.MOV.U32 R14, RZ, RZ, R12 ;  /* 0x000000ffff0e7224 */ /* 0x000fc600078e000c */
[----:B------:R-:W-:-:S03]  /*1ff0*/  LOP3.LUT R15, R15, 0x800fffff, R13, 0xf8, !PT ;  /* 0x800fffff0f0f7812 */ /* 0x000fc600078ef80d */
[----:B------:R-:W-:-:S03]  /*2000*/  DFMA R36, R32, -R6, 1 ;  /* 0x3ff000002024742b */ /* 0x000fc60000000806 */
[----:B------:R-:W-:-:S05]  /*2010*/  @!P2 DFMA R14, R14, 2, -R34 ;  /* 0x400000000e0ea82b */ /* 0x000fca0000000822 */
[----:B------:R-:W-:-:S05]  /*2020*/  DFMA R36, R32, R36, R32 ;  /* 0x000000242024722b */ /* 0x000fca0000000020 */
[----:B------:R-:W-:-:S03]  /*2030*/  @!P2 LOP3.LUT R38, R15, 0x7ff00000, RZ, 0xc0, !PT ;  /* 0x7ff000000f26a812 */ /* 0x000fc600078ec0ff */
[----:B------:R-:W-:Y:S02]  /*2040*/  DMUL R32, R36, R14 ;  /* 0x0000000e24207228 */ /* 0x000fe40000000000 */
[----:B------:R-:W-:-:S05]  /*2050*/  VIADD R34, R38, 0xffffffff ;  /* 0xffffffff26227836 */ /* 0x000fca0000000000 */
[----:B------:R-:W-:Y:S01]  /*2060*/  ISETP.GT.U32.AND P0, PT, R34, 0x7feffffe, PT ;  /* 0x7feffffe2200780c */ /* 0x000fe20003f04070 */
[----:B------:R-:W-:-:S03]  /*2070*/  DFMA R34, R32, -R6, R14 ;  /* 0x800000062022722b */ /* 0x000fc6000000000e */
[----:B------:R-:W-:-:S05]  /*2080*/  ISETP.GT.U32.OR P0, PT, R39, 0x7feffffe, P0 ;  /* 0x7feffffe2700780c */ /* 0x000fca0000704470 */
[----:B------:R-:W-:-:S08]  /*2090*/  DFMA R34, R36, R34, R32 ;  /* 0x000000222422722b */ /* 0x000fd00000000020 */
[----:B------:R-:W-:Y:S05]  /*20a0*/  @P0 BRA `(.L_x_36) ;  /* 0x00000000006c0947 */ /* 0x000fea0003800000 */
[----:B------:R-:W-:-:S04]  /*20b0*/  LOP3.LUT R13, R11, 0x7ff00000, RZ, 0xc0, !PT ;  /* 0x7ff000000b0d7812 */ /* 0x000fc800078ec0ff */
[CC--:B------:R-:W-:Y:S02]  /*20c0*/  VIADDMNMX R12, R16.reuse, -R13.reuse, 0xb9600000, !PT ;  /* 0xb9600000100c7446 */ /* 0x0c0fe4000780090d */
[----:B------:R-:W-:Y:S02]  /*20d0*/  ISETP.GE.U32.AND P0, PT, R16, R13, PT ;  /* 0x0000000d1000720c */ /* 0x000fe40003f06070 */
[----:B------:R-:W-:Y:S02]  /*20e0*/  VIMNMX R12, PT, PT, R12, 0x46a00000, PT ;  /* 0x46a000000c0c7848 */ /* 0x000fe40003fe0100 */
[----:B------:R-:W-:-:S05]  /*20f0*/  SEL R13, R0, 0x63400000, !P0 ;  /* 0x63400000000d7807 */ /* 0x000fca0004000000 */
[----:B------:R-:W-:Y:S02]  /*2100*/  IMAD.IADD R0, R12, 0x1, -R13 ;  /* 0x000000010c007824 */ /* 0x000fe400078e0a0d */
[----:B------:R-:W-:Y:S02]  /*2110*/  IMAD.MOV.U32 R12, RZ, RZ, RZ ;  /* 0x000000ffff0c7224 */ /* 0x000fe400078e00ff */
[----:B------:R-:W-:-:S06]  /*2120*/  VIADD R13, R0, 0x7fe00000 ;  /* 0x7fe00000000d7836 */ /* 0x000fcc0000000000 */
[----:B------:R-:W-:-:S10]  /*2130*/  DMUL R32, R34, R12 ;  /* 0x0000000c22207228 */ /* 0x000fd40000000000 */
[----:B------:R-:W-:-:S13]  /*2140*/  FSETP.GTU.AND P0, PT, |R33|, 1.469367938527859385e-39, PT ;  /* 0x001000002100780b */ /* 0x000fda0003f0c200 */
[----:B------:R-:W-:Y:S05]  /*2150*/  @P0 BRA `(.L_x_37) ;  /* 0x0000000000940947 */ /* 0x000fea0003800000 */
[----:B------:R-:W-:Y:S01]  /*2160*/  DFMA R6, R34, -R6, R14 ;  /* 0x800000062206722b */ /* 0x000fe2000000000e */
[----:B------:R-:W-:-:S09]  /*2170*/  IMAD.MOV.U32 R12, RZ, RZ, RZ ;  /* 0x000000ffff0c7224 */ /* 0x000fd200078e00ff */
[C---:B------:R-:W-:Y:S02]  /*2180*/  FSETP.NEU.AND P0, PT, R7.reuse, RZ, PT ;  /* 0x000000ff0700720b */ /* 0x040fe40003f0d000 */
[----:B------:R-:W-:-:S04]  /*2190*/  LOP3.LUT R11, R7, 0x80000000, R11, 0x48, !PT ;  /* 0x80000000070b7812 */ /* 0x000fc800078e480b */
[----:B------:R-:W-:-:S07]  /*21a0*/  LOP3.LUT R13, R11, R13, RZ, 0xfc, !PT ;  /* 0x0000000d0b0d7212 */ /* 0x000fce00078efcff */
[----:B------:R-:W-:Y:S05]  /*21b0*/  @!P0 BRA `(.L_x_37) ;  /* 0x00000000007c8947 */ /* 0x000fea0003800000 */
[----:B------:R-:W-:Y:S01]  /*21c0*/  IMAD.MOV R7, RZ, RZ, -R0 ;  /* 0x000000ffff077224 */ /* 0x000fe200078e0a00 */
[----:B------:R-:W-:Y:S01]  /*21d0*/  DMUL.RP R12, R34, R12 ;  /* 0x0000000c220c7228 */ /* 0x000fe20000008000 */
[----:B------:R-:W-:-:S06]  /*21e0*/  IMAD.MOV.U32 R6, RZ, RZ, RZ ;  /* 0x000000ffff067224 */ /* 0x000fcc00078e00ff */
[----:B------:R-:W-:-:S03]  /*21f0*/  DFMA R6, R32, -R6, R34 ;  /* 0x800000062006722b */ /* 0x000fc60000000022 */
[----:B------:R-:W-:-:S03]  /*2200*/  LOP3.LUT R11, R13, R11, RZ, 0x3c, !PT ;  /* 0x0000000b0d0b7212 */ /* 0x000fc600078e3cff */
[----:B------:R-:W-:-:S04]  /*2210*/  IADD3 R6, PT, PT, -R0, -0x43300000, RZ ;  /* 0xbcd0000000067810 */ /* 0x000fc80007ffe1ff */
[----:B------:R-:W-:-:S04]  /*2220*/  FSETP.NEU.AND P0, PT, |R7|, R6, PT ;  /* 0x000000060700720b */ /* 0x000fc80003f0d200 */
[----:B------:R-:W-:Y:S02]  /*2230*/  FSEL R32, R12, R32, !P0 ;  /* 0x000000200c207208 */ /* 0x000fe40004000000 */
[----:B------:R-:W-:Y:S01]  /*2240*/  FSEL R33, R11, R33, !P0 ;  /* 0x000000210b217208 */ /* 0x000fe20004000000 */
[----:B------:R-:W-:Y:S06]  /*2250*/  BRA `(.L_x_37) ;  /* 0x0000000000547947 */ /* 0x000fec0003800000 */
.L_x_36:
[----:B------:R-:W-:-:S14]  /*2260*/  DSETP.NAN.AND P0, PT, R12, R12, PT ;  /* 0x0000000c0c00722a */ /* 0x000fdc0003f08000 */
[----:B------:R-:W-:Y:S05]  /*2270*/  @P0 BRA `(.L_x_38) ;  /* 0x0000000000440947 */ /* 0x000fea0003800000 */
[----:B------:R-:W-:-:S14]  /*2280*/  DSETP.NAN.AND P0, PT, R10, R10, PT ;  /* 0x0000000a0a00722a */ /* 0x000fdc0003f08000 */
[----:B------:R-:W-:Y:S05]  /*2290*/  @P0 BRA `(.L_x_39) ;  /* 0x0000000000300947 */ /* 0x000fea0003800000 */
[----:B------:R-:W-:Y:S01]  /*22a0*/  ISETP.NE.AND P0, PT, R38, R17, PT ;  /* 0x000000112600720c */ /* 0x000fe20003f05270 */
[----:B------:R-:W-:Y:S02]  /*22b0*/  IMAD.MOV.U32 R32, RZ, RZ, 0x0 ;  /* 0x00000000ff207424 */ /* 0x000fe400078e00ff */
[----:B------:R-:W-:-:S10]  /*22c0*/  IMAD.MOV.U32 R33, RZ, RZ, -0x80000 ;  /* 0xfff80000ff217424 */ /* 0x000fd400078e00ff */
[----:B------:R-:W-:Y:S05]  /*22d0*/  @!P0 BRA `(.L_x_37) ;  /* 0x0000000000348947 */ /* 0x000fea0003800000 */
[----:B------:R-:W-:Y:S02]  /*22e0*/  ISETP.NE.AND P0, PT, R38, 0x7ff00000, PT ;  /* 0x7ff000002600780c */ /* 0x000fe40003f05270 */
[----:B------:R-:W-:Y:S02]  /*22f0*/  LOP3.LUT R33, R13, 0x80000000, R11, 0x48, !PT ;  /* 0x800000000d217812 */ /* 0x000fe400078e480b */
[----:B------:R-:W-:-:S13]  /*2300*/  ISETP.EQ.OR P0, PT, R17, RZ, !P0 ;  /* 0x000000ff1100720c */ /* 0x000fda0004702670 */
[----:B------:R-:W-:Y:S01]  /*2310*/  @P0 LOP3.LUT R0, R33, 0x7ff00000, RZ, 0xfc, !PT ;  /* 0x7ff0000021000812 */ /* 0x000fe200078efcff */
[----:B------:R-:W-:Y:S02]  /*2320*/  @!P0 IMAD.MOV.U32 R32, RZ, RZ, RZ ;  /* 0x000000ffff208224 */ /* 0x000fe400078e00ff */
[----:B------:R-:W-:Y:S02]  /*2330*/  @P0 IMAD.MOV.U32 R32, RZ, RZ, RZ ;  /* 0x000000ffff200224 */ /* 0x000fe400078e00ff */
[----:B------:R-:W-:Y:S01]  /*2340*/  @P0 IMAD.MOV.U32 R33, RZ, RZ, R0 ;  /* 0x000000ffff210224 */ /* 0x000fe200078e0000 */
[----:B------:R-:W-:Y:S06]  /*2350*/  BRA `(.L_x_37) ;  /* 0x0000000000147947 */ /* 0x000fec0003800000 */
.L_x_39:
[----:B------:R-:W-:Y:S01]  /*2360*/  LOP3.LUT R33, R11, 0x80000, RZ, 0xfc, !PT ;  /* 0x000800000b217812 */ /* 0x000fe200078efcff */
[----:B------:R-:W-:Y:S01]  /*2370*/  IMAD.MOV.U32 R32, RZ, RZ, R10 ;  /* 0x000000ffff207224 */ /* 0x000fe200078e000a */
[----:B------:R-:W-:Y:S06]  /*2380*/  BRA `(.L_x_37) ;  /* 0x0000000000087947 */ /* 0x000fec0003800000 */
.L_x_38:
[----:B------:R-:W-:Y:S01]  /*2390*/  LOP3.LUT R33, R13, 0x80000, RZ, 0xfc, !PT ;  /* 0x000800000d217812 */ /* 0x000fe200078efcff */
[----:B------:R-:W-:-:S07]  /*23a0*/  IMAD.MOV.U32 R32, RZ, RZ, R12 ;  /* 0x000000ffff207224 */ /* 0x000fce00078e000c */
.L_x_37:
[----:B------:R-:W-:Y:S05]  /*23b0*/  BSYNC.RECONVERGENT B3 ;  /* 0x0000000000037941 */ /* 0x000fea0003800200 */
.L_x_35:
[----:B------:R-:W-:Y:S02]  /*23c0*/  IMAD.MOV.U32 R6, RZ, RZ, R18 ;  /* 0x000000ffff067224 */ /* 0x000fe400078e0012 */
[----:B------:R-:W-:-:S04]  /*23d0*/  IMAD.MOV.U32 R7, RZ, RZ, 0x0 ;  /* 0x00000000ff077424 */ /* 0x000fc800078e00ff */
[----:B------:R-:W-:Y:S05]  /*23e0*/  RET.REL.NODEC R6 `(_Z11ray_tracingPdi) ;  /* 0xffffffdc06047950 */ /* 0x000fea0003c3ffff */
        .weak           $__internal_2_$__cuda_sm20_dsqrt_rn_f64_mediumpath_v1
        .type           $__internal_2_$__cuda_sm20_dsqrt_rn_f64_mediumpath_v1,@function
        .size           $__internal_2_$__cuda_sm20_dsqrt_rn_f64_mediumpath_v1,($_Z11ray_tracingPdi$__internal_trig_reduction_slowpathd - $__internal_2_$__cuda_sm20_dsqrt_rn_f64_mediumpath_v1)
$__internal_2_$__cuda_sm20_dsqrt_rn_f64_mediumpath_v1:
[----:B------:R-:W-:Y:S01]  /*23f0*/  ISETP.GE.U32.AND P0, PT, R14, -0x3400000, PT ;  /* 0xfcc000000e00780c */ /* 0x000fe20003f06070 */
[----:B------:R-:W-:-:S12]  /*2400*/  BSSY.RECONVERGENT B3, `(.L_x_40) ;  /* 0x0000023000037945 */ /* 0x000fd80003800200 */
[----:B------:R-:W-:Y:S05]  /*2410*/  @!P0 BRA `(.L_x_41) ;  /* 0x0000000000208947 */ /* 0x000fea0003800000 */
[----:B------:R-:W-:-:S10]  /*2420*/  DFMA.RM R12, R16, R12, R18 ;  /* 0x0000000c100c722b */ /* 0x000fd40000004012 */
[----:B------:R-:W-:-:S05]  /*2430*/  IADD3 R14, P0, PT, R12, 0x1, RZ ;  /* 0x000000010c0e7810 */ /* 0x000fca0007f1e0ff */
[----:B------:R-:W-:-:S06]  /*2440*/  IMAD.X R15, RZ, RZ, R13, P0 ;  /* 0x000000ffff0f7224 */ /* 0x000fcc00000e060d */
[----:B------:R-:W-:-:S08]  /*2450*/  DFMA.RP R6, -R12, R14, R6 ;  /* 0x0000000e0c06722b */ /* 0x000fd00000008106 */
[----:B------:R-:W-:-:S06]  /*2460*/  DSETP.GT.AND P0, PT, R6, RZ, PT ;  /* 0x000000ff0600722a */ /* 0x000fcc0003f04000 */
[----:B------:R-:W-:Y:S02]  /*2470*/  FSEL R12, R14, R12, P0 ;  /* 0x0000000c0e0c7208 */ /* 0x000fe40000000000 */
[----:B------:R-:W-:Y:S01]  /*2480*/  FSEL R13, R15, R13, P0 ;  /* 0x0000000d0f0d7208 */ /* 0x000fe20000000000 */
[----:B------:R-:W-:Y:S06]  /*2490*/  BRA `(.L_x_42) ;  /* 0x0000000000647947 */ /* 0x000fec0003800000 */
.L_x_41:
[----:B------:R-:W-:-:S14]  /*24a0*/  DSETP.NE.AND P0, PT, R6, RZ, PT ;  /* 0x000000ff0600722a */ /* 0x000fdc0003f05000 */
[----:B------:R-:W-:Y:S05]  /*24b0*/  @!P0 BRA `(.L_x_43) ;  /* 0x0000000000588947 */ /* 0x000fea0003800000 */
[----:B------:R-:W-:-:S13]  /*24c0*/  ISETP.GE.AND P0, PT, R7, RZ, PT ;  /* 0x000000ff0700720c */ /* 0x000fda0003f06270 */
[----:B------:R-:W-:Y:S02]  /*24d0*/  @!P0 IMAD.MOV.U32 R12, RZ, RZ, 0x0 ;  /* 0x00000000ff0c8424 */ /* 0x000fe400078e00ff */
[----:B------:R-:W-:Y:S01]  /*24e0*/  @!P0 IMAD.MOV.U32 R13, RZ, RZ, -0x80000 ;  /* 0xfff80000ff0d8424 */ /* 0x000fe200078e00ff */
[----:B------:R-:W-:Y:S06]  /*24f0*/  @!P0 BRA `(.L_x_42) ;  /* 0x00000000004c8947 */ /* 0x000fec0003800000 */
[----:B------:R-:W-:-:S13]  /*2500*/  ISETP.GT.AND P0, PT, R7, 0x7fefffff, PT ;  /* 0x7fefffff0700780c */ /* 0x000fda0003f04270 */
[----:B------:R-:W-:Y:S05]  /*2510*/  @P0 BRA `(.L_x_43) ;  /* 0x0000000000400947 */ /* 0x000fea0003800000 */
[----:B------:R-:W-:Y:S01]  /*2520*/  DMUL R6, R6, 8.11296384146066816958e+31 ;  /* 0x4690000006067828 */ /* 0x000fe20000000000 */
[----:B------:R-:W-:Y:S02]  /*2530*/  IMAD.MOV.U32 R12, RZ, RZ, RZ ;  /* 0x000000ffff0c7224 */ /* 0x000fe400078e00ff */
[----:B------:R-:W-:Y:S02]  /*2540*/  IMAD.MOV.U32 R16, RZ, RZ, 0x0 ;  /* 0x00000000ff107424 */ /* 0x000fe400078e00ff */
[----:B------:R-:W-:Y:S01]  /*2550*/  IMAD.MOV.U32 R17, RZ, RZ, 0x3fd80000 ;  /* 0x3fd80000ff117424 */ /* 0x000fe200078e00ff */
[----:B------:R-:W0:Y:S02]  /*2560*/  MUFU.RSQ64H R13, R7 ;  /* 0x00000007000d7308 */ /* 0x000e240000001c00 */
[----:B0-----:R-:W-:-:S08]  /*2570*/  DMUL R14, R12, R12 ;  /* 0x0000000c0c0e7228 */ /* 0x001fd00000000000 */
[----:B------:R-:W-:-:S08]  /*2580*/  DFMA R14, R6, -R14, 1 ;  /* 0x3ff00000060e742b */ /* 0x000fd0000000080e */
[----:B------:R-:W-:Y:S02]  /*2590*/  DFMA R16, R14, R16, 0.5 ;  /* 0x3fe000000e10742b */ /* 0x000fe40000000010 */
[----:B------:R-:W-:-:S08]  /*25a0*/  DMUL R14, R12, R14 ;  /* 0x0000000e0c0e7228 */ /* 0x000fd00000000000 */
[----:B------:R-:W-:-:S08]  /*25b0*/  DFMA R14, R16, R14, R12 ;  /* 0x0000000e100e722b */ /* 0x000fd0000000000c */
[----:B------:R-:W-:Y:S02]  /*25c0*/  DMUL R12, R6, R14 ;  /* 0x0000000e060c7228 */ /* 0x000fe40000000000 */
[----:B------:R-:W-:-:S06]  /*25d0*/  VIADD R15, R15, 0xfff00000 ;  /* 0xfff000000f0f7836 */ /* 0x000fcc0000000000 */
[----:B------:R-:W-:-:S08]  /*25e0*/  DFMA R16, R12, -R12, R6 ;  /* 0x8000000c0c10722b */ /* 0x000fd00000000006 */
[----:B------:R-:W-:-:S10]  /*25f0*/  DFMA R12, R14, R16, R12 ;  /* 0x000000100e0c722b */ /* 0x000fd4000000000c */
[----:B------:R-:W-:Y:S01]  /*2600*/  VIADD R13, R13, 0xfcb00000 ;  /* 0xfcb000000d0d7836 */ /* 0x000fe20000000000 */
[----:B------:R-:W-:Y:S06]  /*2610*/  BRA `(.L_x_42) ;  /* 0x0000000000047947 */ /* 0x000fec0003800000 */
.L_x_43:
[----:B------:R-:W-:-:S11]  /*2620*/  DADD R12, R6, R6 ;  /* 0x00000000060c7229 */ /* 0x000fd60000000006 */
.L_x_42:
[----:B------:R-:W-:Y:S05]  /*2630*/  BSYNC.RECONVERGENT B3 ;  /* 0x0000000000037941 */ /* 0x000fea0003800200 */
.L_x_40:
[----:B------:R-:W-:Y:S02]  /*2640*/  IMAD.MOV.U32 R6, RZ, RZ, R0 ;  /* 0x000000ffff067224 */ /* 0x000fe400078e0000 */
[----:B------:R-:W-:-:S04]  /*2650*/  IMAD.MOV.U32 R7, RZ, RZ, 0x0 ;  /* 0x00000000ff077424 */ /* 0x000fc800078e00ff */
[----:B------:R-:W-:Y:S05]  /*2660*/  RET.REL.NODEC R6 `(_Z11ray_tracingPdi) ;  /* 0xffffffd806647950 */ /* 0x000fea0003c3ffff */
        .type           $_Z11ray_tracingPdi$__internal_trig_reduction_slowpathd,@function
        .size           $_Z11ray_tracingPdi$__internal_trig_reduction_slowpathd,(.L_x_55 - $_Z11ray_tracingPdi$__internal_trig_reduction_slowpathd)
$_Z11ray_tracingPdi$__internal_trig_reduction_slowpathd:
[----:B------:R-:W-:Y:S01]  /*2670*/  SHF.R.U32.HI R0, RZ, 0x14, R14 ;  /* 0x00000014ff007819 */ /* 0x000fe2000001160e */
[----:B------:R-:W-:Y:S01]  /*2680*/  IMAD.MOV.U32 R11, RZ, RZ, R2 ;  /* 0x000000ffff0b7224 */ /* 0x000fe200078e0002 */
[----:B------:R-:W-:Y:S02]  /*2690*/  MOV R6, RZ ;  /* 0x000000ff00067202 */ /* 0x000fe40000000f00 */
[----:B------:R-:W-:-:S04]  /*26a0*/  LOP3.LUT R3, R0, 0x7ff, RZ, 0xc0, !PT ;  /* 0x000007ff00037812 */ /* 0x000fc800078ec0ff */
[----:B------:R-:W-:-:S13]  /*26b0*/  ISETP.NE.AND P0, PT, R3, 0x7ff, PT ;  /* 0x000007ff0300780c */ /* 0x000fda0003f05270 */
[----:B------:R-:W-:Y:S05]  /*26c0*/  @!P0 BRA `(.L_x_44) ;  /* 0x0000000800488947 */ /* 0x000fea0003800000 */
[----:B------:R-:W-:Y:S01]  /*26d0*/  VIADD R2, R3, 0xfffffc00 ;  /* 0xfffffc0003027836 */ /* 0x000fe20000000000 */
[----:B------:R-:W-:Y:S01]  /*26e0*/  BSSY.RECONVERGENT B4, `(.L_x_45) ;  /* 0x000002f000047945 */ /* 0x000fe20003800200 */
[----:B------:R-:W-:-:S03]  /*26f0*/  CS2R R18, SRZ ;  /* 0x0000000000127805 */ /* 0x000fc6000001ff00 */
[----:B------:R-:W-:Y:S02]  /*2700*/  SHF.R.U32.HI R6, RZ, 0x6, R2 ;  /* 0x00000006ff067819 */ /* 0x000fe40000011602 */
[----:B------:R-:W-:Y:S02]  /*2710*/  ISETP.GE.U32.AND P0, PT, R2, 0x80, PT ;  /* 0x000000800200780c */ /* 0x000fe40003f06070 */
[C---:B------:R-:W-:Y:S02]  /*2720*/  IADD3 R7, PT, PT, -R6.reuse, 0x13, RZ ;  /* 0x0000001306077810 */ /* 0x040fe40007ffe1ff */
[----:B------:R-:W-:Y:S02]  /*2730*/  IADD3 R17, PT, PT, -R6, 0xf, RZ ;  /* 0x0000000f06117810 */ /* 0x000fe40007ffe1ff */
[----:B------:R-:W-:-:S04]  /*2740*/  SEL R7, R7, 0x12, P0 ;  /* 0x0000001207077807 */ /* 0x000fc80000000000 */
[----:B------:R-:W-:-:S13]  /*2750*/  ISETP.GE.AND P0, PT, R17, R7, PT ;  /* 0x000000071100720c */ /* 0x000fda0003f06270 */
[----:B------:R-:W-:Y:S05]  /*2760*/  @P0 BRA `(.L_x_46) ;  /* 0x0000000000980947 */ /* 0x000fea0003800000 */
[----:B------:R-:W0:Y:S01]  /*2770*/  LDC.64 R8, c[0x0][0x358] ;  /* 0x0000d600ff087b82 */ /* 0x000e220000000a00 */
[C---:B------:R-:W-:Y:S01]  /*2780*/  SHF.L.U64.HI R13, R11.reuse, 0xb, R14 ;  /* 0x0000000b0b0d7819 */ /* 0x040fe2000001020e */
[----:B------:R-:W-:Y:S01]  /*2790*/  BSSY.RECONVERGENT B5, `(.L_x_47) ;  /* 0x0000022000057945 */ /* 0x000fe20003800200 */
[----:B------:R-:W-:Y:S01]  /*27a0*/  IMAD.SHL.U32 R11, R11, 0x800, RZ ;  /* 0x000008000b0b7824 */ /* 0x000fe200078e00ff */
[----:B------:R-:W-:Y:S01]  /*27b0*/  IADD3 R15, PT, PT, RZ, -R6, -R7 ;  /* 0x80000006ff0f7210 */ /* 0x000fe20007ffe807 */
[----:B------:R-:W-:Y:S01]  /*27c0*/  IMAD.MOV.U32 R10, RZ, RZ, RZ ;  /* 0x000000ffff0a7224 */ /* 0x000fe200078e00ff */
[----:B------:R-:W-:Y:S02]  /*27d0*/  CS2R R18, SRZ ;  /* 0x0000000000127805 */ /* 0x000fe4000001ff00 */
[----:B------:R-:W-:-:S07]  /*27e0*/  LOP3.LUT R13, R13, 0x80000000, RZ, 0xfc, !PT ;  /* 0x800000000d0d7812 */ /* 0x000fce00078efcff */
.L_x_48:
[----:B------:R-:W1:Y:S01]  /*27f0*/  LDC.64 R2, c[0x4][RZ] ;  /* 0x01000000ff027b82 */ /* 0x000e620000000a00 */
[----:B0-----:R-:W-:Y:S02]  /*2800*/  R2UR UR4, R8 ;  /* 0x00000000080472ca */ /* 0x001fe400000e0000 */
[----:B------:R-:W-:Y:S01]  /*2810*/  R2UR UR5, R9 ;  /* 0x00000000090572ca */ /* 0x000fe200000e0000 */
[----:B-1----:R-:W-:-:S12]  /*2820*/  IMAD.WIDE R2, R17, 0x8, R2 ;  /* 0x0000000811027825 */ /* 0x002fd800078e0202 */
[----:B------:R-:W2:Y:S01]  /*2830*/  LDG.E.64.CONSTANT R2, desc[UR4][R2.64] ;  /* 0x0000000402027981 */ /* 0x000ea2000c1e9b00 */
[----:B------:R-:W-:Y:S02]  /*2840*/  VIADD R15, R15, 0x1 ;  /* 0x000000010f0f7836 */ /* 0x000fe40000000000 */
[----:B------:R-:W-:Y:S02]  /*2850*/  VIADD R17, R17, 0x1 ;  /* 0x0000000111117836 */ /* 0x000fe40000000000 */
[----:B--2---:R-:W-:-:S04]  /*2860*/  IMAD.WIDE.U32 R18, P2, R2, R11, R18 ;  /* 0x0000000b02127225 */ /* 0x004fc80007840012 */
[----:B------:R-:W-:Y:S02]  /*2870*/  IMAD R35, R2, R13, RZ ;  /* 0x0000000d02237224 */ /* 0x000fe400078e02ff */
[CC--:B------:R-:W-:Y:S02]  /*2880*/  IMAD R16, R3.reuse, R11.reuse, RZ ;  /* 0x0000000b03107224 */ /* 0x0c0fe400078e02ff */
[----:B------:R-:W-:Y:S01]  /*2890*/  IMAD.HI.U32 R37, R3, R11, RZ ;  /* 0x0000000b03257227 */ /* 0x000fe200078e00ff */
[----:B------:R-:W-:-:S03]  /*28a0*/  IADD3 R19, P0, PT, R35, R19, RZ ;  /* 0x0000001323137210 */ /* 0x000fc60007f1e0ff */
[----:B------:R-:W-:Y:S01]  /*28b0*/  IMAD R35, R10, 0x8, R1 ;  /* 0x000000080a237824 */ /* 0x000fe200078e0201 */
[----:B------:R-:W-:Y:S01]  /*28c0*/  IADD3 R19, P1, PT, R16, R19, RZ ;  /* 0x0000001310137210 */ /* 0x000fe20007f3e0ff */
[----:B------:R-:W-:-:S04]  /*28d0*/  IMAD.HI.U32 R16, R2, R13, RZ ;  /* 0x0000000d02107227 */ /* 0x000fc800078e00ff */
[----:B------:R-:W-:Y:S01]  /*28e0*/  IMAD.X R2, RZ, RZ, R16, P2 ;  /* 0x000000ffff027224 */ /* 0x000fe200010e0610 */
[----:B------:R0:W-:Y:S01]  /*28f0*/  STL.64 [R35], R18 ;  /* 0x0000001223007387 */ /* 0x0001e20000100a00 */
[----:B------:R-:W-:-:S03]  /*2900*/  IMAD.HI.U32 R16, R3, R13, RZ ;  /* 0x0000000d03107227 */ /* 0x000fc600078e00ff */
[----:B------:R-:W-:Y:S01]  /*2910*/  IADD3.X R2, P0, PT, R37, R2, RZ, P0, !PT ;  /* 0x0000000225027210 */ /* 0x000fe2000071e4ff */
[----:B------:R-:W-:Y:S02]  /*2920*/  IMAD R3, R3, R13, RZ ;  /* 0x0000000d03037224 */ /* 0x000fe400078e02ff */
[----:B------:R-:W-:-:S03]  /*2930*/  VIADD R10, R10, 0x1 ;  /* 0x000000010a0a7836 */ /* 0x000fc60000000000 */
[----:B------:R-:W-:Y:S01]  /*2940*/  IADD3.X R3, P1, PT, R3, R2, RZ, P1, !PT ;  /* 0x0000000203037210 */ /* 0x000fe20000f3e4ff */
[----:B------:R-:W-:Y:S01]  /*2950*/  IMAD.X R2, RZ, RZ, R16, P0 ;  /* 0x000000ffff027224 */ /* 0x000fe200000e0610 */
[----:B------:R-:W-:-:S03]  /*2960*/  ISETP.NE.AND P0, PT, R15, -0xf, PT ;  /* 0xfffffff10f00780c */ /* 0x000fc60003f05270 */
[----:B------:R-:W-:Y:S02]  /*2970*/  IMAD.X R2, RZ, RZ, R2, P1 ;  /* 0x000000ffff027224 */ /* 0x000fe400008e0602 */
[----:B0-----:R-:W-:Y:S02]  /*2980*/  IMAD.MOV.U32 R18, RZ, RZ, R3 ;  /* 0x000000ffff127224 */ /* 0x001fe400078e0003 */
[----:B------:R-:W-:-:S06]  /*2990*/  IMAD.MOV.U32 R19, RZ, RZ, R2 ;  /* 0x000000ffff137224 */ /* 0x000fcc00078e0002 */
[----:B------:R-:W-:Y:S05]  /*29a0*/  @P0 BRA `(.L_x_48) ;  /* 0xfffffffc00900947 */ /* 0x000fea000383ffff */
[----:B------:R-:W-:Y:S05]  /*29b0*/  BSYNC.RECONVERGENT B5 ;  /* 0x0000000000057941 */ /* 0x000fea0003800200 */
.L_x_47:
[----:B------:R-:W-:-:S07]  /*29c0*/  IMAD.MOV.U32 R17, RZ, RZ, R7 ;  /* 0x000000ffff117224 */ /* 0x000fce00078e0007 */
.L_x_46:
[----:B------:R-:W-:Y:S05]  /*29d0*/  BSYNC.RECONVERGENT B4 ;  /* 0x0000000000047941 */ /* 0x000fea0003800200 */
.L_x_45:
[----:B------:R-:W-:Y:S01]  /*29e0*/  LOP3.LUT P0, R37, R0, 0x3f, RZ, 0xc0, !PT ;  /* 0x0000003f00257812 */ /* 0x000fe2000780c0ff */
[----:B------:R-:W-:-:S04]  /*29f0*/  IMAD.IADD R0, R6, 0x1, R17 ;  /* 0x0000000106007824 */ /* 0x000fc800078e0211 */
[----:B------:R-:W-:-:S05]  /*2a00*/  IMAD.U32 R35, R0, 0x8, R1 ;  /* 0x0000000800237824 */ /* 0x000fca00078e0001 */
[----:B------:R0:W-:Y:S04]  /*2a10*/  STL.64 [R35+-0x78], R18 ;  /* 0xffff881223007387 */ /* 0x0001e80000100a00 */
[----:B------:R-:W2:Y:S04]  /*2a20*/  @P0 LDL.64 R10, [R1+0x8] ;  /* 0x00000800010a0983 */ /* 0x000ea80000100a00 */
[----:B------:R-:W3:Y:S04]  /*2a30*/  LDL.64 R2, [R1+0x10] ;  /* 0x0000100001027983 */ /* 0x000ee80000100a00 */
[----:B------:R-:W4:Y:S01]  /*2a40*/  LDL.64 R6, [R1+0x18] ;  /* 0x0000180001067983 */ /* 0x000f220000100a00 */
[----:B------:R-:W-:Y:S01]  /*2a50*/  @P0 LOP3.LUT R0, R37, 0x3f, RZ, 0x3c, !PT ;  /* 0x0000003f25000812 */ /* 0x000fe200078e3cff */
[----:B------:R-:W-:Y:S01]  /*2a60*/  BSSY.RECONVERGENT B4, `(.L_x_49) ;  /* 0x0000034000047945 */ /* 0x000fe20003800200 */
[----:B--2---:R-:W-:-:S02]  /*2a70*/  @P0 SHF.R.U64 R9, R10, 0x1, R11 ;  /* 0x000000010a090819 */ /* 0x004fc4000000120b */
[----:B------:R-:W-:Y:S02]  /*2a80*/  @P0 SHF.R.U32.HI R11, RZ, 0x1, R11 ;  /* 0x00000001ff0b0819 */ /* 0x000fe4000001160b */
[CC--:B---3--:R-:W-:Y:S02]  /*2a90*/  @P0 SHF.L.U32 R13, R2.reuse, R37.reuse, RZ ;  /* 0x00000025020d0219 */ /* 0x0c8fe400000006ff */
[----:B------:R-:W-:Y:S02]  /*2aa0*/  @P0 SHF.R.U64 R8, R9, R0, R11 ;  /* 0x0000000009080219 */ /* 0x000fe4000000120b */
[--C-:B------:R-:W-:Y:S02]  /*2ab0*/  @P0 SHF.R.U32.HI R17, RZ, 0x1, R3.reuse ;  /* 0x00000001ff110819 */ /* 0x100fe40000011603 */
[C-C-:B------:R-:W-:Y:S02]  /*2ac0*/  @P0 SHF.R.U64 R15, R2.reuse, 0x1, R3.reuse ;  /* 0x00000001020f0819 */ /* 0x140fe40000001203 */
[----:B------:R-:W-:-:S02]  /*2ad0*/  @P0 SHF.L.U64.HI R10, R2, R37, R3 ;  /* 0x00000025020a0219 */ /* 0x000fc40000010203 */
[----:B------:R-:W-:Y:S02]  /*2ae0*/  @P0 SHF.R.U32.HI R9, RZ, R0, R11 ;  /* 0x00000000ff090219 */ /* 0x000fe4000001160b */
[----:B------:R-:W-:Y:S02]  /*2af0*/  @P0 LOP3.LUT R2, R13, R8, RZ, 0xfc, !PT ;  /* 0x000000080d020212 */ /* 0x000fe400078efcff */
[----:B----4-:R-:W-:Y:S02]  /*2b00*/  @P0 SHF.L.U32 R11, R6, R37, RZ ;  /* 0x00000025060b0219 */ /* 0x010fe400000006ff */
[----:B------:R-:W-:Y:S02]  /*2b10*/  @P0 SHF.R.U64 R16, R15, R0, R17 ;  /* 0x000000000f100219 */ /* 0x000fe40000001211 */
[----:B------:R-:W-:Y:S01]  /*2b20*/  @P0 LOP3.LUT R3, R10, R9, RZ, 0xfc, !PT ;  /* 0x000000090a030212 */ /* 0x000fe200078efcff */
[----:B------:R-:W-:Y:S01]  /*2b30*/  IMAD.SHL.U32 R10, R2, 0x4, RZ ;  /* 0x00000004020a7824 */ /* 0x000fe200078e00ff */
[----:B------:R-:W-:-:S02]  /*2b40*/  @P0 SHF.L.U64.HI R9, R6, R37, R7 ;  /* 0x0000002506090219 */ /* 0x000fc40000010207 */
[----:B------:R-:W-:Y:S02]  /*2b50*/  @P0 LOP3.LUT R6, R11, R16, RZ, 0xfc, !PT ;  /* 0x000000100b060212 */ /* 0x000fe400078efcff */
[----:B------:R-:W-:Y:S02]  /*2b60*/  @P0 SHF.R.U32.HI R0, RZ, R0, R17 ;  /* 0x00000000ff000219 */ /* 0x000fe40000011611 */
[----:B------:R-:W-:Y:S02]  /*2b70*/  SHF.L.U64.HI R11, R2, 0x2, R3 ;  /* 0x00000002020b7819 */ /* 0x000fe40000010203 */
[----:B------:R-:W-:Y:S02]  /*2b80*/  @P0 LOP3.LUT R7, R9, R0, RZ, 0xfc, !PT ;  /* 0x0000000009070212 */ /* 0x000fe400078efcff */
[----:B------:R-:W-:Y:S02]  /*2b90*/  SHF.L.W.U32.HI R3, R3, 0x2, R6 ;  /* 0x0000000203037819 */ /* 0x000fe40000010e06 */
[----:B------:R-:W-:-:S02]  /*2ba0*/  IADD3 RZ, P0, PT, RZ, -R10, RZ ;  /* 0x8000000affff7210 */ /* 0x000fc40007f1e0ff */
[----:B------:R-:W-:Y:S02]  /*2bb0*/  LOP3.LUT R0, RZ, R11, RZ, 0x33, !PT ;  /* 0x0000000bff007212 */ /* 0x000fe400078e33ff */
[----:B------:R-:W-:Y:S02]  /*2bc0*/  SHF.L.W.U32.HI R6, R6, 0x2, R7 ;  /* 0x0000000206067819 */ /* 0x000fe40000010e07 */
[----:B------:R-:W-:Y:S02]  /*2bd0*/  LOP3.LUT R8, RZ, R3, RZ, 0x33, !PT ;  /* 0x00000003ff087212 */ /* 0x000fe400078e33ff */
[----:B------:R-:W-:Y:S02]  /*2be0*/  IADD3.X R2, P0, PT, RZ, R0, RZ, P0, !PT ;  /* 0x00000000ff027210 */ /* 0x000fe4000071e4ff */
[----:B------:R-:W-:Y:S02]  /*2bf0*/  LOP3.LUT R0, RZ, R6, RZ, 0x33, !PT ;  /* 0x00000006ff007212 */ /* 0x000fe400078e33ff */
[----:B------:R-:W-:-:S02]  /*2c00*/  IADD3.X R8, P1, PT, RZ, R8, RZ, P0, !PT ;  /* 0x00000008ff087210 */ /* 0x000fc4000073e4ff */
[----:B------:R-:W-:-:S03]  /*2c10*/  ISETP.GT.U32.AND P2, PT, R3, -0x1, PT ;  /* 0xffffffff0300780c */ /* 0x000fc60003f44070 */
[----:B------:R-:W-:Y:S01]  /*2c20*/  IMAD.X R9, RZ, RZ, R0, P1 ;  /* 0x000000ffff097224 */ /* 0x000fe200008e0600 */
[----:B------:R-:W-:-:S04]  /*2c30*/  ISETP.GT.AND.EX P0, PT, R6, -0x1, PT, P2 ;  /* 0xffffffff0600780c */ /* 0x000fc80003f04320 */
[----:B------:R-:W-:Y:S02]  /*2c40*/  SEL R16, R6, R9, P0 ;  /* 0x0000000906107207 */ /* 0x000fe40000000000 */
[----:B------:R-:W-:Y:S02]  /*2c50*/  SEL R9, R3, R8, P0 ;  /* 0x0000000803097207 */ /* 0x000fe40000000000 */
[----:B------:R-:W-:Y:S02]  /*2c60*/  ISETP.NE.U32.AND P1, PT, R16, RZ, PT ;  /* 0x000000ff1000720c */ /* 0x000fe40003f25070 */
[----:B------:R-:W-:Y:S02]  /*2c70*/  SEL R11, R11, R2, P0 ;  /* 0x000000020b0b7207 */ /* 0x000fe40000000000 */
[----:B------:R-:W-:Y:S01]  /*2c80*/  SEL R3, R9, R16, !P1 ;  /* 0x0000001009037207 */ /* 0x000fe20004800000 */
[----:B------:R-:W-:-:S05]  /*2c90*/  @!P0 IMAD.MOV R10, RZ, RZ, -R10 ;  /* 0x000000ffff0a8224 */ /* 0x000fca00078e0a0a */
[----:B------:R-:W1:Y:S02]  /*2ca0*/  FLO.U32 R3, R3 ;  /* 0x0000000300037300 */ /* 0x000e6400000e0000 */
[C---:B-1----:R-:W-:Y:S02]  /*2cb0*/  IADD3 R8, PT, PT, -R3.reuse, 0x1f, RZ ;  /* 0x0000001f03087810 */ /* 0x042fe40007ffe1ff */
[----:B------:R-:W-:-:S03]  /*2cc0*/  IADD3 R0, PT, PT, -R3, 0x3f, RZ ;  /* 0x0000003f03007810 */ /* 0x000fc60007ffe1ff */
[----:B------:R-:W-:-:S05]  /*2cd0*/  @P1 IMAD.MOV R0, RZ, RZ, R8 ;  /* 0x000000ffff001224 */ /* 0x000fca00078e0208 */
[----:B------:R-:W-:-:S13]  /*2ce0*/  ISETP.NE.AND P1, PT, R0, RZ, PT ;  /* 0x000000ff0000720c */ /* 0x000fda0003f25270 */
[----:B0-----:R-:W-:Y:S05]  /*2cf0*/  @!P1 BRA `(.L_x_50) ;  /* 0x0000000000289947 */ /* 0x001fea0003800000 */
[----:B------:R-:W-:Y:S02]  /*2d00*/  LOP3.LUT R2, R0, 0x3f, RZ, 0xc0, !PT ;  /* 0x0000003f00027812 */ /* 0x000fe400078ec0ff */
[--C-:B------:R-:W-:Y:S02]  /*2d10*/  SHF.R.U64 R8, R10, 0x1, R11.reuse ;  /* 0x000000010a087819 */ /* 0x100fe4000000120b */
[----:B------:R-:W-:Y:S02]  /*2d20*/  SHF.R.U32.HI R10, RZ, 0x1, R11 ;  /* 0x00000001ff0a7819 */ /* 0x000fe4000001160b */
[----:B------:R-:W-:Y:S02]  /*2d30*/  LOP3.LUT R3, R0, 0x3f, RZ, 0xc, !PT ;  /* 0x0000003f00037812 */ /* 0x000fe400078e0cff */
[CC--:B------:R-:W-:Y:S02]  /*2d40*/  SHF.L.U64.HI R16, R9.reuse, R2.reuse, R16 ;  /* 0x0000000209107219 */ /* 0x0c0fe40000010210 */
[----:B------:R-:W-:-:S02]  /*2d50*/  SHF.L.U32 R9, R9, R2, RZ ;  /* 0x0000000209097219 */ /* 0x000fc400000006ff */
[-CC-:B------:R-:W-:Y:S02]  /*2d60*/  SHF.R.U64 R2, R8, R3.reuse, R10.reuse ;  /* 0x0000000308027219 */ /* 0x180fe4000000120a */
[----:B------:R-:W-:Y:S02]  /*2d70*/  SHF.R.U32.HI R3, RZ, R3, R10 ;  /* 0x00000003ff037219 */ /* 0x000fe4000001160a */
[----:B------:R-:W-:Y:S02]  /*2d80*/  LOP3.LUT R9, R9, R2, RZ, 0xfc, !PT ;  /* 0x0000000209097212 */ /* 0x000fe400078efcff */
[----:B------:R-:W-:-:S07]  /*2d90*/  LOP3.LUT R16, R16, R3, RZ, 0xfc, !PT ;  /* 0x0000000310107212 */ /* 0x000fce00078efcff */
.L_x_50:
[----:B------:R-:W-:Y:S05]  /*2da0*/  BSYNC.RECONVERGENT B4 ;  /* 0x0000000000047941 */ /* 0x000fea0003800200 */
.L_x_49:
[----:B------:R-:W-:Y:S01]  /*2db0*/  IMAD.WIDE.U32 R10, R9, 0x2168c235, RZ ;  /* 0x2168c235090a7825 */ /* 0x000fe200078e00ff */
[----:B------:R-:W-:-:S03]  /*2dc0*/  SHF.R.U32.HI R7, RZ, 0x1e, R7 ;  /* 0x0000001eff077819 */ /* 0x000fc60000011607 */
[----:B------:R-:W-:Y:S01]  /*2dd0*/  IMAD.MOV.U32 R2, RZ, RZ, R11 ;  /* 0x000000ffff027224 */ /* 0x000fe200078e000b */
[----:B------:R-:W-:Y:S01]  /*2de0*/  IADD3 RZ, P1, PT, R10, R10, RZ ;  /* 0x0000000a0aff7210 */ /* 0x000fe20007f3e0ff */
[----:B------:R-:W-:Y:S01]  /*2df0*/  IMAD.MOV.U32 R3, RZ, RZ, RZ ;  /* 0x000000ffff037224 */ /* 0x000fe200078e00ff */
[----:B------:R-:W-:Y:S01]  /*2e00*/  LEA.HI R6, R6, R7, RZ, 0x1 ;  /* 0x0000000706067211 */ /* 0x000fe200078f08ff */
[----:B------:R-:W-:-:S04]  /*2e10*/  IMAD.HI.U32 R8, R16, -0x36f0255e, RZ ;  /* 0xc90fdaa210087827 */ /* 0x000fc800078e00ff */
[----:B------:R-:W-:-:S04]  /*2e20*/  IMAD.WIDE.U32 R2, R9, -0x36f0255e, R2 ;  /* 0xc90fdaa209027825 */ /* 0x000fc800078e0002 */
[C---:B------:R-:W-:Y:S02]  /*2e30*/  IMAD R9, R16.reuse, -0x36f0255e, RZ ;  /* 0xc90fdaa210097824 */ /* 0x040fe400078e02ff */
[----:B------:R-:W-:-:S04]  /*2e40*/  IMAD.WIDE.U32 R2, P2, R16, 0x2168c235, R2 ;  /* 0x2168c23510027825 */ /* 0x000fc80007840002 */
[----:B------:R-:W-:Y:S01]  /*2e50*/  IMAD.X R8, RZ, RZ, R8, P2 ;  /* 0x000000ffff087224 */ /* 0x000fe200010e0608 */
[----:B------:R-:W-:Y:S02]  /*2e60*/  IADD3 R3, P2, PT, R9, R3, RZ ;  /* 0x0000000309037210 */ /* 0x000fe40007f5e0ff */
[----:B------:R-:W-:Y:S02]  /*2e70*/  IADD3.X RZ, P1, PT, R2, R2, RZ, P1, !PT ;  /* 0x0000000202ff7210 */ /* 0x000fe40000f3e4ff */
[C---:B------:R-:W-:Y:S01]  /*2e80*/  ISETP.GT.U32.AND P3, PT, R3.reuse, RZ, PT ;  /* 0x000000ff0300720c */ /* 0x040fe20003f64070 */
[----:B------:R-:W-:Y:S01]  /*2e90*/  IMAD.X R8, RZ, RZ, R8, P2 ;  /* 0x000000ffff087224 */ /* 0x000fe200010e0608 */
[----:B------:R-:W-:-:S04]  /*2ea0*/  IADD3.X R2, P2, PT, R3, R3, RZ, P1, !PT ;  /* 0x0000000303027210 */ /* 0x000fc80000f5e4ff */
[C---:B------:R-:W-:Y:S01]  /*2eb0*/  ISETP.GT.AND.EX P1, PT, R8.reuse, RZ, PT, P3 ;  /* 0x000000ff0800720c */ /* 0x040fe20003f24330 */
[----:B------:R-:W-:-:S03]  /*2ec0*/  IMAD.X R9, R8, 0x1, R8, P2 ;  /* 0x0000000108097824 */ /* 0x000fc600010e0608 */
[----:B------:R-:W-:Y:S02]  /*2ed0*/  SEL R3, R2, R3, P1 ;  /* 0x0000000302037207 */ /* 0x000fe40000800000 */
[----:B------:R-:W-:Y:S02]  /*2ee0*/  SEL R8, R9, R8, P1 ;  /* 0x0000000809087207 */ /* 0x000fe40000800000 */
[----:B------:R-:W-:Y:S02]  /*2ef0*/  IADD3 R3, P2, PT, R3, 0x1, RZ ;  /* 0x0000000103037810 */ /* 0x000fe40007f5e0ff */
[----:B------:R-:W-:Y:S02]  /*2f00*/  SEL R9, RZ, 0xffffffff, !P1 ;  /* 0xffffffffff097807 */ /* 0x000fe40004800000 */
[----:B------:R-:W-:Y:S01]  /*2f10*/  LOP3.LUT P1, R2, R14, 0x80000000, RZ, 0xc0, !PT ;  /* 0x800000000e027812 */ /* 0x000fe2000782c0ff */
[----:B------:R-:W-:Y:S02]  /*2f20*/  IMAD.X R8, RZ, RZ, R8, P2 ;  /* 0x000000ffff087224 */ /* 0x000fe400010e0608 */
[----:B------:R-:W-:Y:S01]  /*2f30*/  IMAD.IADD R9, R9, 0x1, -R0 ;  /* 0x0000000109097824 */ /* 0x000fe200078e0a00 */
[----:B------:R-:W-:-:S02]  /*2f40*/  @!P0 LOP3.LUT R2, R2, 0x80000000, RZ, 0x3c, !PT ;  /* 0x8000000002028812 */ /* 0x000fc400078e3cff */
[----:B------:R-:W-:-:S04]  /*2f50*/  SHF.R.U64 R3, R3, 0xa, R8 ;  /* 0x0000000a03037819 */ /* 0x000fc80000001208 */
[----:B------:R-:W-:-:S03]  /*2f60*/  IADD3 R3, P2, PT, R3, 0x1, RZ ;  /* 0x0000000103037810 */ /* 0x000fc60007f5e0ff */
[----:B------:R-:W-:Y:S01]  /*2f70*/  @P1 IMAD.MOV R6, RZ, RZ, -R6 ;  /* 0x000000ffff061224 */ /* 0x000fe200078e0a06 */
[----:B------:R-:W-:-:S04]  /*2f80*/  LEA.HI.X R8, R8, RZ, RZ, 0x16, P2 ;  /* 0x000000ff08087211 */ /* 0x000fc800010fb4ff */
[--C-:B------:R-:W-:Y:S01]  /*2f90*/  SHF.R.U64 R0, R3, 0x1, R8.reuse ;  /* 0x0000000103007819 */ /* 0x100fe20000001208 */
[----:B------:R-:W-:Y:S01]  /*2fa0*/  IMAD.SHL.U32 R3, R9, 0x100000, RZ ;  /* 0x0010000009037824 */ /* 0x000fe200078e00ff */
[----:B------:R-:W-:Y:S02]  /*2fb0*/  SHF.R.U32.HI R8, RZ, 0x1, R8 ;  /* 0x00000001ff087819 */ /* 0x000fe40000011608 */
[----:B------:R-:W-:-:S04]  /*2fc0*/  IADD3 R11, P2, P3, RZ, RZ, R0 ;  /* 0x000000ffff0b7210 */ /* 0x000fc80007b5e000 */
[----:B------:R-:W-:-:S04]  /*2fd0*/  IADD3.X R3, PT, PT, R3, 0x3fe00000, R8, P2, P3 ;  /* 0x3fe0000003037810 */ /* 0x000fc800017e6408 */
[----:B------:R-:W-:-:S07]  /*2fe0*/  LOP3.LUT R14, R3, R2, RZ, 0xfc, !PT ;  /* 0x00000002030e7212 */ /* 0x000fce00078efcff */
.L_x_44:
[----:B------:R-:W-:Y:S02]  /*2ff0*/  IMAD.MOV.U32 R13, RZ, RZ, 0x0 ;  /* 0x00000000ff0d7424 */ /* 0x000fe400078e00ff */
[----:B------:R-:W-:Y:S02]  /*3000*/  IMAD.MOV.U32 R0, RZ, RZ, R6 ;  /* 0x000000ffff007224 */ /* 0x000fe400078e0006 */
[----:B------:R-:W-:Y:S02]  /*3010*/  IMAD.MOV.U32 R2, RZ, RZ, R11 ;  /* 0x000000ffff027224 */ /* 0x000fe400078e000b */
[----:B------:R-:W-:Y:S01]  /*3020*/  IMAD.MOV.U32 R3, RZ, RZ, R14 ;  /* 0x000000ffff037224 */ /* 0x000fe200078e000e */
[----:B------:R-:W-:Y:S06]  /*3030*/  RET.REL.NODEC R12 `(_Z11ray_tracingPdi) ;  /* 0xffffffcc0cf07950 */ /* 0x000fec0003c3ffff */
.L_x_51:
        /* <DEDUP_REMOVED lines=12> */
.L_x_55:


//--------------------- .nv.global.init           --------------------------
	.section	.nv.global.init,"aw",@progbits
	.align	16
.nv.global.init:
	.type		__cudart_sin_cos_coeffs,@object
	.size		__cudart_sin_cos_coeffs,(__cudart_i2opi_d - __cudart_sin_cos_coeffs)
__cudart_sin_cos_coeffs:
        /*0000*/ 	.byte	0x46, 0xd2, 0xb0, 0x2c, 0xf1, 0xe5, 0x5a, 0xbe, 0x92, 0xe3, 0xac, 0x69, 0xe3, 0x1d, 0xc7, 0x3e
        /*0010*/ 	.byte	0xa1, 0x62, 0xdb, 0x19, 0xa0, 0x01, 0x2a, 0xbf, 0x18, 0x08, 0x11, 0x11, 0x11, 0x11, 0x81, 0x3f
        /*0020*/ 	.byte	0x54, 0x55, 0x55, 0x55, 0x55, 0x55, 0xc5, 0xbf, 0x00, 0x00, 0x00, 0x00, 0x00, 0x00, 0x00, 0x00
        /*0030*/ 	.byte	0x00, 0x00, 0x00, 0x00, 0x00, 0x00, 0x00, 0x00, 0x64, 0x81, 0xfd, 0x20, 0x83, 0xff, 0xa8, 0xbd
        /*0040*/ 	.byte	0x28, 0x85, 0xef, 0xc1, 0xa7, 0xee, 0x21, 0x3e, 0xd9, 0xe6, 0x06, 0x8e, 0x4f, 0x7e, 0x92, 0xbe
        /*0050*/ 	.byte	0xe9, 0xbc, 0xdd, 0x19, 0xa0, 0x01, 0xfa, 0x3e, 0x47, 0x5d, 0xc1, 0x16, 0x6c, 0xc1, 0x56, 0xbf
        /*0060*/ 	.byte	0x51, 0x55, 0x55, 0x55, 0x55, 0x55, 0xa5, 0x3f, 0x00, 0x00, 0x00, 0x00, 0x00, 0x00, 0xe0, 0xbf
        /*0070*/ 	.byte	0x00, 0x00, 0x00, 0x00, 0x00, 0x00, 0xf0, 0x3f, 0x00, 0x00, 0x00, 0x00, 0x00, 0x00, 0x00, 0x00
	.type		__cudart_i2opi_d,@object
	.size		__cudart_i2opi_d,(.L_0 - __cudart_i2opi_d)
__cudart_i2opi_d:
        /* <DEDUP_REMOVED lines=9> */
.L_0:


//--------------------- .nv.shared.reserved.0     --------------------------
	.section	.nv.shared.reserved.0,"aw",@nobits
	.weak		__nv_reservedSMEM_offset_0_alias
	.size		__nv_reservedSMEM_offset_0_alias, 0, 64
	.other		__nv_reservedSMEM_offset_0_alias,@"STO_CUDA_RESERVED_SHARED STV_DEFAULT"
__nv_reservedSMEM_offset_0_alias:
	.zero		0
	.zero		64


//--------------------- .nv.constant0._Z5daxpyPdS_S_l --------------------------
	.section	.nv.constant0._Z5daxpyPdS_S_l,"a",@progbits
	.sectionflags	@""
	.align	4
.nv.constant0._Z5daxpyPdS_S_l:
	.zero		928


//--------------------- .nv.constant0._Z11ray_tracingPdi --------------------------
	.section	.nv.constant0._Z11ray_tracingPdi,"a",@progbits
	.sectionflags	@""
	.align	4
.nv.constant0._Z11ray_tracingPdi:
	.zero		908


//--------------------- SYMBOLS --------------------------

	.type		.nv.reservedSmem.offset0,@object
	.size		.nv.reservedSmem.offset0,0x4
	.type		malloc,@function
	.type		free,@function
